// auto-generated by cutlass_sweep.gemm — config: {"arch": "sm_100", "cluster_m": 1, "cluster_n": 1, "dtype": "e4m3", "dtype_b": "e4m3", "layout": "nt", "stages": 0, "tile_k": 128, "tile_m": 64, "tile_n": 80}
#include "cutlass/cutlass.h"
#include "cutlass/gemm/collective/collective_builder.hpp"
#include "cutlass/gemm/device/gemm_universal_adapter.h"
#include "cutlass/gemm/kernel/gemm_universal.hpp"
#include "cutlass/epilogue/collective/collective_builder.hpp"

using ElemA = cutlass::float_e4m3_t;
using ElemB = cutlass::float_e4m3_t;
using ElemCD = cutlass::float_e4m3_t;
using Acc  = float;
using TileShape    = cute::Shape<cute::_64, cute::_80, cute::_128>;
using ClusterShape = cute::Shape<cute::_1, cute::_1, cute::_1>;

using CollectiveEpilogue = typename cutlass::epilogue::collective::CollectiveBuilder<
    cutlass::arch::Sm100, cutlass::arch::OpClassTensorOp,
    TileShape, ClusterShape,
    cutlass::epilogue::collective::EpilogueTileAuto,
    Acc, Acc,
    ElemCD, cutlass::layout::RowMajor, 128 / cutlass::sizeof_bits<ElemCD>::value,
    ElemCD, cutlass::layout::RowMajor, 128 / cutlass::sizeof_bits<ElemCD>::value,
    cutlass::epilogue::collective::EpilogueScheduleAuto
  >::CollectiveOp;

using CollectiveMainloop = typename cutlass::gemm::collective::CollectiveBuilder<
    cutlass::arch::Sm100, cutlass::arch::OpClassTensorOp,
    ElemA, cutlass::layout::RowMajor, 128 / cutlass::sizeof_bits<ElemA>::value,
    ElemB, cutlass::layout::ColumnMajor, 128 / cutlass::sizeof_bits<ElemB>::value,
    Acc,
    TileShape, ClusterShape,
    cutlass::gemm::collective::StageCountAutoCarveout<static_cast<int>(sizeof(typename CollectiveEpilogue::SharedStorage))>,
    cutlass::gemm::collective::KernelScheduleAuto
  >::CollectiveOp;

using GemmKernel = cutlass::gemm::kernel::GemmUniversal<
    cute::Shape<int,int,int,int>,
    CollectiveMainloop,
    CollectiveEpilogue
>;
using Gemm = cutlass::gemm::device::GemmUniversalAdapter<GemmKernel>;

// Force the device kernel symbol into the cubin without needing a host main.
auto* _anchor = &cutlass::device_kernel<GemmKernel>;


// ===== COMPILED SASS (sm_100a) =====

	.target	sm_100a

	.elftype	@"ET_EXEC"


//--------------------- .note.nv.tkinfo           --------------------------
	.section	.note.nv.tkinfo,"",@"SHT_NOTE"
	.sectionflags	@"SHF_NOTE_NV_TKINFO"
	.tkinfo
        /*0018*/ 	.word	0x00000002
        /*0030*/ 	.string	""
        /*0030*/ 	.string	"ptxas"
        /*0030*/ 	.string	"Cuda compilation tools, release 13.0, V13.0.88"
        /*0030*/ 	.string	"Build cuda_13.0.r13.0/compiler.36424714_0"
        /*0030*/ 	.string	"-arch sm_100a -m 64 "



//--------------------- .note.nv.cuinfo           --------------------------
	.section	.note.nv.cuinfo,"",@"SHT_NOTE"
	.sectionflags	@"SHF_NOTE_NV_CUINFO"
        /*0018*/ 	.short	0x0002
        /*001a*/ 	.short	0x0064
        /*001c*/ 	.short	0x0082
	.zero		2


//--------------------- .nv.info                  --------------------------
	.section	.nv.info,"",@"SHT_CUDA_INFO"
	.align	4


	//----- nvinfo : EIATTR_REGCOUNT
	.align		4
        /*0000*/ 	.byte	0x04, 0x2f
        /*0002*/ 	.short	(.L_16 - .L_15)
	.align		4
.L_15:
        /*0004*/ 	.word	index@(_ZN7cutlass13device_kernelINS_4gemm6kernel13GemmUniversalIN4cute5tupleIJiiiiEEENS1_10collective13CollectiveMmaINS1_35MainloopSm100TmaUmmaWarpSpecializedILi12ELi2ELi4ENS5_IJNS4_1CILi1EEESB_SB_EEEEENS5_IJNSA_ILi64EEENSA_ILi80EEENSA_ILi128EEEEEENS_12float_e4m3_tENS5_IJlSB_lEEESI_SJ_NS4_8TiledMMAINS4_8MMA_AtomIJNS4_10MMA_TraitsINS4_19SM100_MMA_F8F6F4_SSEJSI_SI_fSE_SF_NS4_17integral_constantINS4_4UMMA5MajorELSQ_0EEESR_NSO_INSP_7ScaleInELSS_0EEEST_EEEEEENS4_6LayoutISC_NS5_IJNSA_ILi0EEESX_SX_EEEEENS5_IJNS4_10UnderscoreES10_S10_EEEEENS4_13SM90_TMA_LOADENS4_14ComposedLayoutINS4_7SwizzleILi3ELi4ELi3EEENS4_18smem_ptr_flag_bitsILi8EEENSW_INS5_IJNSA_ILi8EEESG_EEENS5_IJSG_SB_EEEEEEEvNS4_8identityES13_S1D_vS1E_EENS_8epilogue10collective18CollectiveEpilogueINS1G_23Sm100TmaWarpSpecializedILi1ELi1ELi40ELb0ELb0EEEJSH_NS5_IJNSW_ISE_SB_EENSW_ISF_SB_EEEEESI_SJ_SI_SJ_NS1G_6fusion15FusionCallbacksIS1K_NS1O_17LinearCombinationISI_fSI_fLNS_15FloatRoundStyleE2EEESH_S1N_JEEENS4_5SM1004TMEM4LOAD25SM100_TMEM_LOAD_16dp32b8xES13_NS14_INS15_ILi0ELi4ELi3EEES18_NSW_INS5_IJS19_NSA_ILi16EEEEEENS5_IJS1Z_SB_EEEEEEENS4_39AutoVectorizingCopyWithAssumedAlignmentILi128EEENS4_14SM90_TMA_STOREES23_S25_S25_EEEvvEEEEvNT_6ParamsE)
        /*0008*/ 	.word	0x0000007e


	//----- nvinfo : EIATTR_FRAME_SIZE
	.align		4
.L_16:
        /*000c*/ 	.byte	0x04, 0x11
        /*000e*/ 	.short	(.L_18 - .L_17)
	.align		4
.L_17:
        /*0010*/ 	.word	index@($__internal_2_$__cuda_sm10x_tcgen05_guardrail_trap_unallocated_columns_being_dealloced)
        /*0014*/ 	.word	0x00000000


	//----- nvinfo : EIATTR_FRAME_SIZE
	.align		4
.L_18:
        /*0018*/ 	.byte	0x04, 0x11
        /*001a*/ 	.short	(.L_20 - .L_19)
	.align		4
.L_19:
        /*001c*/ 	.word	index@($__internal_1_$__cuda_sm10x_tcgen05_guardrail_trap_phase_invalid_during_alloc)
        /*0020*/ 	.word	0x00000000


	//----- nvinfo : EIATTR_FRAME_SIZE
	.align		4
.L_20:
        /*0024*/ 	.byte	0x04, 0x11
        /*0026*/ 	.short	(.L_22 - .L_21)
	.align		4
.L_21:
        /*0028*/ 	.word	index@($__internal_0_$__cuda_sm10x_tcgen05_guardrail_trap_col_being_dealloced_not_returned_by_alloc)
        /*002c*/ 	.word	0x00000000


	//----- nvinfo : EIATTR_FRAME_SIZE
	.align		4
.L_22:
        /*0030*/ 	.byte	0x04, 0x11
        /*0032*/ 	.short	(.L_24 - .L_23)
	.align		4
.L_23:
        /*0034*/ 	.word	index@(_ZN7cutlass13device_kernelINS_4gemm6kernel13GemmUniversalIN4cute5tupleIJiiiiEEENS1_10collective13CollectiveMmaINS1_35MainloopSm100TmaUmmaWarpSpecializedILi12ELi2ELi4ENS5_IJNS4_1CILi1EEESB_SB_EEEEENS5_IJNSA_ILi64EEENSA_ILi80EEENSA_ILi128EEEEEENS_12float_e4m3_tENS5_IJlSB_lEEESI_SJ_NS4_8TiledMMAINS4_8MMA_AtomIJNS4_10MMA_TraitsINS4_19SM100_MMA_F8F6F4_SSEJSI_SI_fSE_SF_NS4_17integral_constantINS4_4UMMA5MajorELSQ_0EEESR_NSO_INSP_7ScaleInELSS_0EEEST_EEEEEENS4_6LayoutISC_NS5_IJNSA_ILi0EEESX_SX_EEEEENS5_IJNS4_10UnderscoreES10_S10_EEEEENS4_13SM90_TMA_LOADENS4_14ComposedLayoutINS4_7SwizzleILi3ELi4ELi3EEENS4_18smem_ptr_flag_bitsILi8EEENSW_INS5_IJNSA_ILi8EEESG_EEENS5_IJSG_SB_EEEEEEEvNS4_8identityES13_S1D_vS1E_EENS_8epilogue10collective18CollectiveEpilogueINS1G_23Sm100TmaWarpSpecializedILi1ELi1ELi40ELb0ELb0EEEJSH_NS5_IJNSW_ISE_SB_EENSW_ISF_SB_EEEEESI_SJ_SI_SJ_NS1G_6fusion15FusionCallbacksIS1K_NS1O_17LinearCombinationISI_fSI_fLNS_15FloatRoundStyleE2EEESH_S1N_JEEENS4_5SM1004TMEM4LOAD25SM100_TMEM_LOAD_16dp32b8xES13_NS14_INS15_ILi0ELi4ELi3EEES18_NSW_INS5_IJS19_NSA_ILi16EEEEEENS5_IJS1Z_SB_EEEEEEENS4_39AutoVectorizingCopyWithAssumedAlignmentILi128EEENS4_14SM90_TMA_STOREES23_S25_S25_EEEvvEEEEvNT_6ParamsE)
        /*0038*/ 	.word	0x00000000


	//----- nvinfo : EIATTR_MIN_STACK_SIZE
	.align		4
.L_24:
        /*003c*/ 	.byte	0x04, 0x12
        /*003e*/ 	.short	(.L_26 - .L_25)
	.align		4
.L_25:
        /*0040*/ 	.word	index@(_ZN7cutlass13device_kernelINS_4gemm6kernel13GemmUniversalIN4cute5tupleIJiiiiEEENS1_10collective13CollectiveMmaINS1_35MainloopSm100TmaUmmaWarpSpecializedILi12ELi2ELi4ENS5_IJNS4_1CILi1EEESB_SB_EEEEENS5_IJNSA_ILi64EEENSA_ILi80EEENSA_ILi128EEEEEENS_12float_e4m3_tENS5_IJlSB_lEEESI_SJ_NS4_8TiledMMAINS4_8MMA_AtomIJNS4_10MMA_TraitsINS4_19SM100_MMA_F8F6F4_SSEJSI_SI_fSE_SF_NS4_17integral_constantINS4_4UMMA5MajorELSQ_0EEESR_NSO_INSP_7ScaleInELSS_0EEEST_EEEEEENS4_6LayoutISC_NS5_IJNSA_ILi0EEESX_SX_EEEEENS5_IJNS4_10UnderscoreES10_S10_EEEEENS4_13SM90_TMA_LOADENS4_14ComposedLayoutINS4_7SwizzleILi3ELi4ELi3EEENS4_18smem_ptr_flag_bitsILi8EEENSW_INS5_IJNSA_ILi8EEESG_EEENS5_IJSG_SB_EEEEEEEvNS4_8identityES13_S1D_vS1E_EENS_8epilogue10collective18CollectiveEpilogueINS1G_23Sm100TmaWarpSpecializedILi1ELi1ELi40ELb0ELb0EEEJSH_NS5_IJNSW_ISE_SB_EENSW_ISF_SB_EEEEESI_SJ_SI_SJ_NS1G_6fusion15FusionCallbacksIS1K_NS1O_17LinearCombinationISI_fSI_fLNS_15FloatRoundStyleE2EEESH_S1N_JEEENS4_5SM1004TMEM4LOAD25SM100_TMEM_LOAD_16dp32b8xES13_NS14_INS15_ILi0ELi4ELi3EEES18_NSW_INS5_IJS19_NSA_ILi16EEEEEENS5_IJS1Z_SB_EEEEEEENS4_39AutoVectorizingCopyWithAssumedAlignmentILi128EEENS4_14SM90_TMA_STOREES23_S25_S25_EEEvvEEEEvNT_6ParamsE)
        /*0044*/ 	.word	0x00000000
.L_26:


//--------------------- .nv.compat                --------------------------
	.section	.nv.compat,"",@"SHT_CUDA_COMPAT_INFO"
	.align	4
        /*0000*/ 	.byte	0x02, 0x09, 0x01, 0x00, 0x02, 0x02, 0x02, 0x00, 0x02, 0x05, 0x05, 0x00, 0x03, 0x07, 0x01, 0x01
        /*0010*/ 	.byte	0x02, 0x03, 0x01, 0x00, 0x02, 0x06, 0x01, 0x00, 0x04, 0x0b, 0x08, 0x00, 0x09, 0x00, 0x00, 0x00
        /*0020*/ 	.byte	0x00, 0x00, 0x00, 0x00


//--------------------- .nv.info._ZN7cutlass13device_kernelINS_4gemm6kernel13GemmUniversalIN4cute5tupleIJiiiiEEENS1_10collective13CollectiveMmaINS1_35MainloopSm100TmaUmmaWarpSpecializedILi12ELi2ELi4ENS5_IJNS4_1CILi1EEESB_SB_EEEEENS5_IJNSA_ILi64EEENSA_ILi80EEENSA_ILi128EEEEEENS_12float_e4m3_tENS5_IJlSB_lEEESI_SJ_NS4_8TiledMMAINS4_8MMA_AtomIJNS4_10MMA_TraitsINS4_19SM100_MMA_F8F6F4_SSEJSI_SI_fSE_SF_NS4_17integral_constantINS4_4UMMA5MajorELSQ_0EEESR_NSO_INSP_7ScaleInELSS_0EEEST_EEEEEENS4_6LayoutISC_NS5_IJNSA_ILi0EEESX_SX_EEEEENS5_IJNS4_10UnderscoreES10_S10_EEEEENS4_13SM90_TMA_LOADENS4_14ComposedLayoutINS4_7SwizzleILi3ELi4ELi3EEENS4_18smem_ptr_flag_bitsILi8EEENSW_INS5_IJNSA_ILi8EEESG_EEENS5_IJSG_SB_EEEEEEEvNS4_8identityES13_S1D_vS1E_EENS_8epilogue10collective18CollectiveEpilogueINS1G_23Sm100TmaWarpSpecializedILi1ELi1ELi40ELb0ELb0EEEJSH_NS5_IJNSW_ISE_SB_EENSW_ISF_SB_EEEEESI_SJ_SI_SJ_NS1G_6fusion15FusionCallbacksIS1K_NS1O_17LinearCombinationISI_fSI_fLNS_15FloatRoundStyleE2EEESH_S1N_JEEENS4_5SM1004TMEM4LOAD25SM100_TMEM_LOAD_16dp32b8xES13_NS14_INS15_ILi0ELi4ELi3EEES18_NSW_INS5_IJS19_NSA_ILi16EEEEEENS5_IJS1Z_SB_EEEEEEENS4_39AutoVectorizingCopyWithAssumedAlignmentILi128EEENS4_14SM90_TMA_STOREES23_S25_S25_EEEvvEEEEvNT_6ParamsE --------------------------
	.section	.nv.info._ZN7cutlass13device_kernelINS_4gemm6kernel13GemmUniversalIN4cute5tupleIJiiiiEEENS1_10collective13CollectiveMmaINS1_35MainloopSm100TmaUmmaWarpSpecializedILi12ELi2ELi4ENS5_IJNS4_1CILi1EEESB_SB_EEEEENS5_IJNSA_ILi64EEENSA_ILi80EEENSA_ILi128EEEEEENS_12float_e4m3_tENS5_IJlSB_lEEESI_SJ_NS4_8TiledMMAINS4_8MMA_AtomIJNS4_10MMA_TraitsINS4_19SM100_MMA_F8F6F4_SSEJSI_SI_fSE_SF_NS4_17integral_constantINS4_4UMMA5MajorELSQ_0EEESR_NSO_INSP_7ScaleInELSS_0EEEST_EEEEEENS4_6LayoutISC_NS5_IJNSA_ILi0EEESX_SX_EEEEENS5_IJNS4_10UnderscoreES10_S10_EEEEENS4_13SM90_TMA_LOADENS4_14ComposedLayoutINS4_7SwizzleILi3ELi4ELi3EEENS4_18smem_ptr_flag_bitsILi8EEENSW_INS5_IJNSA_ILi8EEESG_EEENS5_IJSG_SB_EEEEEEEvNS4_8identityES13_S1D_vS1E_EENS_8epilogue10collective18CollectiveEpilogueINS1G_23Sm100TmaWarpSpecializedILi1ELi1ELi40ELb0ELb0EEEJSH_NS5_IJNSW_ISE_SB_EENSW_ISF_SB_EEEEESI_SJ_SI_SJ_NS1G_6fusion15FusionCallbacksIS1K_NS1O_17LinearCombinationISI_fSI_fLNS_15FloatRoundStyleE2EEESH_S1N_JEEENS4_5SM1004TMEM4LOAD25SM100_TMEM_LOAD_16dp32b8xES13_NS14_INS15_ILi0ELi4ELi3EEES18_NSW_INS5_IJS19_NSA_ILi16EEEEEENS5_IJS1Z_SB_EEEEEEENS4_39AutoVectorizingCopyWithAssumedAlignmentILi128EEENS4_14SM90_TMA_STOREES23_S25_S25_EEEvvEEEEvNT_6ParamsE,"",@"SHT_CUDA_INFO"
	.sectionflags	@""
	.align	4


	//----- nvinfo : EIATTR_CUDA_API_VERSION
	.align		4
        /*0000*/ 	.byte	0x04, 0x37
        /*0002*/ 	.short	(.L_28 - .L_27)
.L_27:
        /*0004*/ 	.word	0x00000082


	//----- nvinfo : EIATTR_KPARAM_INFO
	.align		4
.L_28:
        /*0008*/ 	.byte	0x04, 0x17
        /*000a*/ 	.short	(.L_30 - .L_29)
.L_29:
        /*000c*/ 	.word	0x00000000
        /*0010*/ 	.short	0x0000
        /*0012*/ 	.short	0x0000
        /*0014*/ 	.byte	0x00, 0xf0, 0x01, 0x20


	//----- nvinfo : EIATTR_AT_ENTRY_FRAGMENTS
	.align		4
.L_30:
        /*0018*/ 	.byte	0x04, 0x4f
        /*001a*/ 	.short	(.L_32 - .L_31)


	//   ....[0]....
.L_31:
        /*001c*/ 	.word	0x00000006


	//----- nvinfo : EIATTR_RESERVED_SMEM_USED
	.align		4
.L_32:
        /*0020*/ 	.byte	0x01, 0x41
	.zero		2


	//----- nvinfo : EIATTR_SPARSE_MMA_MASK
	.align		4
        /*0024*/ 	.byte	0x03, 0x50
        /*0026*/ 	.short	0x0000


	//----- nvinfo : EIATTR_TCGEN05_1CTA_USED
	.align		4
        /*0028*/ 	.byte	0x01, 0x51
	.zero		2


	//----- nvinfo : EIATTR_MAXREG_COUNT
	.align		4
        /*002c*/ 	.byte	0x03, 0x1b
        /*002e*/ 	.short	0x00ff


	//----- nvinfo : EIATTR_NUM_BARRIERS
	.align		4
        /*0030*/ 	.byte	0x02, 0x4c
        /*0032*/ 	.byte	0x07
	.zero		1


	//----- nvinfo : EIATTR_EXTERNS
	.align		4
        /*0034*/ 	.byte	0x04, 0x0f
        /*0036*/ 	.short	(.L_34 - .L_33)


	//   ....[0]....
	.align		4
.L_33:
        /*0038*/ 	.word	index@(__assertfail)


	//----- nvinfo : EIATTR_MERCURY_ISA_VERSION
	.align		4
.L_34:
        /*003c*/ 	.byte	0x03, 0x5f
        /*003e*/ 	.short	0x0101


	//----- nvinfo : EIATTR_INT_WARP_WIDE_INSTR_OFFSETS
	.align		4
        /*0040*/ 	.byte	0x04, 0x31
        /*0042*/ 	.short	(.L_36 - .L_35)


	//   ....[0]....
.L_35:
        /*0044*/ 	.word	0x00001ea0


	//   ....[1]....
        /*0048*/ 	.word	0x00003dc0


	//   ....[2]....
        /*004c*/ 	.word	0x00003de0


	//   ....[3]....
        /*0050*/ 	.word	0x00003e10


	//   ....[4]....
        /*0054*/ 	.word	0x00004850


	//   ....[5]....
        /*0058*/ 	.word	0x000048e0


	//   ....[6]....
        /*005c*/ 	.word	0x00004910


	//   ....[7]....
        /*0060*/ 	.word	0x00004950


	//   ....[8]....
        /*0064*/ 	.word	0x00004ad0


	//   ....[9]....
        /*0068*/ 	.word	0x00004af0


	//----- nvinfo : EIATTR_COOP_GROUP_MASK_REGIDS
	.align		4
.L_36:
        /*006c*/ 	.byte	0x04, 0x29
        /*006e*/ 	.short	(.L_38 - .L_37)


	//   ....[0]....
.L_37:
        /*0070*/ 	.word	0xffffffff


	//   ....[1]....
        /*0074*/ 	.word	0xffffffff


	//   ....[2]....
        /*0078*/ 	.word	0xffffffff


	//   ....[3]....
        /*007c*/ 	.word	0xffffffff


	//   ....[4]....
        /*0080*/ 	.word	0xffffffff


	//   ....[5]....
        /*0084*/ 	.word	0xffffffff


	//   ....[6]....
        /*0088*/ 	.word	0xffffffff


	//   ....[7]....
        /*008c*/ 	.word	0xffffffff


	//   ....[8]....
        /*0090*/ 	.word	0xffffffff


	//   ....[9]....
        /*0094*/ 	.word	0xffffffff


	//   ....[10]....
        /*0098*/ 	.word	0xffffffff


	//   ....[11]....
        /*009c*/ 	.word	0xffffffff


	//   ....[12]....
        /*00a0*/ 	.word	0xffffffff


	//----- nvinfo : EIATTR_COOP_GROUP_INSTR_OFFSETS
	.align		4
.L_38:
        /*00a4*/ 	.byte	0x04, 0x28
        /*00a6*/ 	.short	(.L_40 - .L_39)


	//   ....[0]....
.L_39:
        /*00a8*/ 	.word	0x00000090


	//   ....[1]....
        /*00ac*/ 	.word	0x000004c0


	//   ....[2]....
        /*00b0*/ 	.word	0x00000760


	//   ....[3]....
        /*00b4*/ 	.word	0x000008a0


	//   ....[4]....
        /*00b8*/ 	.word	0x000009a0


	//   ....[5]....
        /*00bc*/ 	.word	0x00000b10


	//   ....[6]....
        /*00c0*/ 	.word	0x00000cb0


	//   ....[7]....
        /*00c4*/ 	.word	0x00001d80


	//   ....[8]....
        /*00c8*/ 	.word	0x00002fe0


	//   ....[9]....
        /*00cc*/ 	.word	0x000031f0


	//   ....[10]....
        /*00d0*/ 	.word	0x00003220


	//   ....[11]....
        /*00d4*/ 	.word	0x00003ca0


	//   ....[12]....
        /*00d8*/ 	.word	0x00003ed0


	//----- nvinfo : EIATTR_VRC_CTA_INIT_COUNT
	.align		4
.L_40:
        /*00dc*/ 	.byte	0x02, 0x4a
        /*00de*/ 	.byte	0x80
	.zero		1


	//----- nvinfo : EIATTR_SYSCALL_OFFSETS
	.align		4
        /*00e0*/ 	.byte	0x04, 0x46
        /*00e2*/ 	.short	(.L_42 - .L_41)


	//   ....[0]....
.L_41:
        /*00e4*/ 	.word	0x00005b20


	//   ....[1]....
        /*00e8*/ 	.word	0x00005ca0


	//   ....[2]....
        /*00ec*/ 	.word	0x00005e20


	//   ....[3]....
        /*00f0*/ 	.word	0x00005fa0


	//   ....[4]....
        /*00f4*/ 	.word	0x00006120


	//----- nvinfo : EIATTR_MBARRIER_INSTR_OFFSETS
	.align		4
.L_42:
        /*00f8*/ 	.byte	0x04, 0x39
        /*00fa*/ 	.short	(.L_44 - .L_43)


	//   ....[0]....
.L_43:
        /*00fc*/ 	.word	0x000005c0
        /*0100*/ 	.word	0x000000ff
        /*0104*/ 	.word	0x00000000
        /*0108*/ 	.short	0x0100
        /*010a*/ 	.byte	0x05
	.zero		1


	//   ....[1]....
        /*010c*/ 	.word	0x000005d0
        /*0110*/ 	.word	0x000000ff
        /*0114*/ 	.word	0x00000060
        /*0118*/ 	.short	0x0100
        /*011a*/ 	.byte	0x05
	.zero		1


	//   ....[2]....
        /*011c*/ 	.word	0x000005e0
        /*0120*/ 	.word	0x000000ff
        /*0124*/ 	.word	0x00000008
        /*0128*/ 	.short	0x0100
        /*012a*/ 	.byte	0x05
	.zero		1


	//   ....[3]....
        /*012c*/ 	.word	0x000005f0
        /*0130*/ 	.word	0x000000ff
        /*0134*/ 	.word	0x00000068
        /*0138*/ 	.short	0x0100
        /*013a*/ 	.byte	0x05
	.zero		1


	//   ....[4]....
        /*013c*/ 	.word	0x00000600
        /*0140*/ 	.word	0x000000ff
        /*0144*/ 	.word	0x00000010
        /*0148*/ 	.short	0x0100
        /*014a*/ 	.byte	0x05
	.zero		1


	//   ....[5]....
        /*014c*/ 	.word	0x00000610
        /*0150*/ 	.word	0x000000ff
        /*0154*/ 	.word	0x00000070
        /*0158*/ 	.short	0x0100
        /*015a*/ 	.byte	0x05
	.zero		1


	//   ....[6]....
        /*015c*/ 	.word	0x00000620
        /*0160*/ 	.word	0x000000ff
        /*0164*/ 	.word	0x00000018
        /*0168*/ 	.short	0x0100
        /*016a*/ 	.byte	0x05
	.zero		1


	//   ....[7]....
        /*016c*/ 	.word	0x00000630
        /*0170*/ 	.word	0x000000ff
        /*0174*/ 	.word	0x00000078
        /*0178*/ 	.short	0x0100
        /*017a*/ 	.byte	0x05
	.zero		1


	//   ....[8]....
        /*017c*/ 	.word	0x00000640
        /*0180*/ 	.word	0x000000ff
        /*0184*/ 	.word	0x00000020
        /*0188*/ 	.short	0x0100
        /*018a*/ 	.byte	0x05
	.zero		1


	//   ....[9]....
        /*018c*/ 	.word	0x00000650
        /*0190*/ 	.word	0x000000ff
        /*0194*/ 	.word	0x00000080
        /*0198*/ 	.short	0x0100
        /*019a*/ 	.byte	0x05
	.zero		1


	//   ....[10]....
        /*019c*/ 	.word	0x00000660
        /*01a0*/ 	.word	0x000000ff
        /*01a4*/ 	.word	0x00000028
        /*01a8*/ 	.short	0x0100
        /*01aa*/ 	.byte	0x05
	.zero		1


	//   ....[11]....
        /*01ac*/ 	.word	0x00000670
        /*01b0*/ 	.word	0x000000ff
        /*01b4*/ 	.word	0x00000088
        /*01b8*/ 	.short	0x0100
        /*01ba*/ 	.byte	0x05
	.zero		1


	//   ....[12]....
        /*01bc*/ 	.word	0x00000680
        /*01c0*/ 	.word	0x000000ff
        /*01c4*/ 	.word	0x00000030
        /*01c8*/ 	.short	0x0100
        /*01ca*/ 	.byte	0x05
	.zero		1


	//   ....[13]....
        /*01cc*/ 	.word	0x00000690
        /*01d0*/ 	.word	0x000000ff
        /*01d4*/ 	.word	0x00000090
        /*01d8*/ 	.short	0x0100
        /*01da*/ 	.byte	0x05
	.zero		1


	//   ....[14]....
        /*01dc*/ 	.word	0x000006a0
        /*01e0*/ 	.word	0x000000ff
        /*01e4*/ 	.word	0x00000038
        /*01e8*/ 	.short	0x0100
        /*01ea*/ 	.byte	0x05
	.zero		1


	//   ....[15]....
        /*01ec*/ 	.word	0x000006b0
        /*01f0*/ 	.word	0x000000ff
        /*01f4*/ 	.word	0x00000098
        /*01f8*/ 	.short	0x0100
        /*01fa*/ 	.byte	0x05
	.zero		1


	//   ....[16]....
        /*01fc*/ 	.word	0x000006c0
        /*0200*/ 	.word	0x000000ff
        /*0204*/ 	.word	0x00000040
        /*0208*/ 	.short	0x0100
        /*020a*/ 	.byte	0x05
	.zero		1


	//   ....[17]....
        /*020c*/ 	.word	0x000006d0
        /*0210*/ 	.word	0x000000ff
        /*0214*/ 	.word	0x000000a0
        /*0218*/ 	.short	0x0100
        /*021a*/ 	.byte	0x05
	.zero		1


	//   ....[18]....
        /*021c*/ 	.word	0x000006e0
        /*0220*/ 	.word	0x000000ff
        /*0224*/ 	.word	0x00000048
        /*0228*/ 	.short	0x0100
        /*022a*/ 	.byte	0x05
	.zero		1


	//   ....[19]....
        /*022c*/ 	.word	0x000006f0
        /*0230*/ 	.word	0x000000ff
        /*0234*/ 	.word	0x000000a8
        /*0238*/ 	.short	0x0100
        /*023a*/ 	.byte	0x05
	.zero		1


	//   ....[20]....
        /*023c*/ 	.word	0x00000700
        /*0240*/ 	.word	0x000000ff
        /*0244*/ 	.word	0x00000050
        /*0248*/ 	.short	0x0100
        /*024a*/ 	.byte	0x05
	.zero		1


	//   ....[21]....
        /*024c*/ 	.word	0x00000710
        /*0250*/ 	.word	0x000000ff
        /*0254*/ 	.word	0x000000b0
        /*0258*/ 	.short	0x0100
        /*025a*/ 	.byte	0x05
	.zero		1


	//   ....[22]....
        /*025c*/ 	.word	0x00000720
        /*0260*/ 	.word	0x000000ff
        /*0264*/ 	.word	0x00000058
        /*0268*/ 	.short	0x0100
        /*026a*/ 	.byte	0x05
	.zero		1


	//   ....[23]....
        /*026c*/ 	.word	0x00000730
        /*0270*/ 	.word	0x000000ff
        /*0274*/ 	.word	0x000000b8
        /*0278*/ 	.short	0x0100
        /*027a*/ 	.byte	0x05
	.zero		1


	//   ....[24]....
        /*027c*/ 	.word	0x00000870
        /*0280*/ 	.word	0x000000ff
        /*0284*/ 	.word	0x000000c0
        /*0288*/ 	.short	0x0100
        /*028a*/ 	.byte	0x07
	.zero		1


	//   ....[25]....
        /*028c*/ 	.word	0x00000880
        /*0290*/ 	.word	0x000000ff
        /*0294*/ 	.word	0x000000c8
        /*0298*/ 	.short	0x0100
        /*029a*/ 	.byte	0x07
	.zero		1


	//   ....[26]....
        /*029c*/ 	.word	0x00000970
        /*02a0*/ 	.word	0x000000ff
        /*02a4*/ 	.word	0x000000d0
        /*02a8*/ 	.short	0x0100
        /*02aa*/ 	.byte	0x05
	.zero		1


	//   ....[27]....
        /*02ac*/ 	.word	0x00000980
        /*02b0*/ 	.word	0x000000ff
        /*02b4*/ 	.word	0x000000d8
        /*02b8*/ 	.short	0x0100
        /*02ba*/ 	.byte	0x05
	.zero		1


	//   ....[28]....
        /*02bc*/ 	.word	0x00000ac0
        /*02c0*/ 	.word	0x000000ff
        /*02c4*/ 	.word	0x000000e0
        /*02c8*/ 	.short	0x0100
        /*02ca*/ 	.byte	0x05
	.zero		1


	//   ....[29]....
        /*02cc*/ 	.word	0x00000ad0
        /*02d0*/ 	.word	0x000000ff
        /*02d4*/ 	.word	0x000000f0
        /*02d8*/ 	.short	0x0100
        /*02da*/ 	.byte	0x05
	.zero		1


	//   ....[30]....
        /*02dc*/ 	.word	0x00000ae0
        /*02e0*/ 	.word	0x000000ff
        /*02e4*/ 	.word	0x000000e8
        /*02e8*/ 	.short	0x0100
        /*02ea*/ 	.byte	0x05
	.zero		1


	//   ....[31]....
        /*02ec*/ 	.word	0x00000af0
        /*02f0*/ 	.word	0x000000ff
        /*02f4*/ 	.word	0x000000f8
        /*02f8*/ 	.short	0x0100
        /*02fa*/ 	.byte	0x05
	.zero		1


	//   ....[32]....
        /*02fc*/ 	.word	0x00000c20
        /*0300*/ 	.word	0x000000ff
        /*0304*/ 	.word	0x00000100
        /*0308*/ 	.short	0x0100
        /*030a*/ 	.byte	0x07
	.zero		1


	//   ....[33]....
        /*030c*/ 	.word	0x00000c30
        /*0310*/ 	.word	0x000000ff
        /*0314*/ 	.word	0x00000120
        /*0318*/ 	.short	0x0100
        /*031a*/ 	.byte	0x07
	.zero		1


	//   ....[34]....
        /*031c*/ 	.word	0x00000c40
        /*0320*/ 	.word	0x000000ff
        /*0324*/ 	.word	0x00000108
        /*0328*/ 	.short	0x0100
        /*032a*/ 	.byte	0x07
	.zero		1


	//   ....[35]....
        /*032c*/ 	.word	0x00000c50
        /*0330*/ 	.word	0x000000ff
        /*0334*/ 	.word	0x00000128
        /*0338*/ 	.short	0x0100
        /*033a*/ 	.byte	0x07
	.zero		1


	//   ....[36]....
        /*033c*/ 	.word	0x00000c60
        /*0340*/ 	.word	0x000000ff
        /*0344*/ 	.word	0x00000110
        /*0348*/ 	.short	0x0100
        /*034a*/ 	.byte	0x07
	.zero		1


	//   ....[37]....
        /*034c*/ 	.word	0x00000c70
        /*0350*/ 	.word	0x000000ff
        /*0354*/ 	.word	0x00000130
        /*0358*/ 	.short	0x0100
        /*035a*/ 	.byte	0x07
	.zero		1


	//   ....[38]....
        /*035c*/ 	.word	0x00000c80
        /*0360*/ 	.word	0x000000ff
        /*0364*/ 	.word	0x00000118
        /*0368*/ 	.short	0x0100
        /*036a*/ 	.byte	0x07
	.zero		1


	//   ....[39]....
        /*036c*/ 	.word	0x00000c90
        /*0370*/ 	.word	0x000000ff
        /*0374*/ 	.word	0x00000138
        /*0378*/ 	.short	0x0100
        /*037a*/ 	.byte	0x07
	.zero		1


	//   ....[40]....
        /*037c*/ 	.word	0x00000d80
        /*0380*/ 	.word	0x000000ff
        /*0384*/ 	.word	0x00000140
        /*0388*/ 	.short	0x0100
        /*038a*/ 	.byte	0x05
	.zero		1


	//   ....[41]....
        /*038c*/ 	.word	0x00000d90
        /*0390*/ 	.word	0x000000ff
        /*0394*/ 	.word	0x00000150
        /*0398*/ 	.short	0x0100
        /*039a*/ 	.byte	0x05
	.zero		1


	//   ....[42]....
        /*039c*/ 	.word	0x00000da0
        /*03a0*/ 	.word	0x000000ff
        /*03a4*/ 	.word	0x00000148
        /*03a8*/ 	.short	0x0100
        /*03aa*/ 	.byte	0x05
	.zero		1


	//   ....[43]....
        /*03ac*/ 	.word	0x00000db0
        /*03b0*/ 	.word	0x000000ff
        /*03b4*/ 	.word	0x00000158
        /*03b8*/ 	.short	0x0100
        /*03ba*/ 	.byte	0x05
	.zero		1


	//   ....[44]....
        /*03bc*/ 	.word	0x00001680
        /*03c0*/ 	.word	0x00000003
        /*03c4*/ 	.word	0x00000150
        /*03c8*/ 	.short	0x010a
        /*03ca*/ 	.byte	0xff
	.zero		1


	//   ....[45]....
        /*03cc*/ 	.word	0x000016b0
        /*03d0*/ 	.word	0x00000003
        /*03d4*/ 	.word	0x00000140
        /*03d8*/ 	.short	0x0101
        /*03da*/ 	.byte	0xff
	.zero		1


	//   ....[46]....
        /*03dc*/ 	.word	0x00001780
        /*03e0*/ 	.word	0x000000ff
        /*03e4*/ 	.word	0x00000060
        /*03e8*/ 	.short	0x010a
        /*03ea*/ 	.byte	0x05
	.zero		1


	//   ....[47]....
        /*03ec*/ 	.word	0x00001820
        /*03f0*/ 	.word	0x000000ff
        /*03f4*/ 	.word	0x00000060
        /*03f8*/ 	.short	0x010a
        /*03fa*/ 	.byte	0x21
	.zero		1


	//   ....[48]....
        /*03fc*/ 	.word	0x00001970
        /*0400*/ 	.word	0x000000ff
        /*0404*/ 	.word	0x00000060
        /*0408*/ 	.short	0x010a
        /*040a*/ 	.byte	0x08
	.zero		1


	//   ....[49]....
        /*040c*/ 	.word	0x00001a80
        /*0410*/ 	.word	0x000000ff
        /*0414*/ 	.word	0x000000d8
        /*0418*/ 	.short	0x0101
        /*041a*/ 	.byte	0x04
	.zero		1


	//   ....[50]....
        /*041c*/ 	.word	0x00001aa0
        /*0420*/ 	.word	0x000000ff
        /*0424*/ 	.word	0x00000060
        /*0428*/ 	.short	0x010a
        /*042a*/ 	.byte	0x05
	.zero		1


	//   ....[51]....
        /*042c*/ 	.word	0x00001b20
        /*0430*/ 	.word	0x000000ff
        /*0434*/ 	.word	0x00000060
        /*0438*/ 	.short	0x010a
        /*043a*/ 	.byte	0x11
	.zero		1


	//   ....[52]....
        /*043c*/ 	.word	0x00001c70
        /*0440*/ 	.word	0x000000ff
        /*0444*/ 	.word	0x00000060
        /*0448*/ 	.short	0x010a
        /*044a*/ 	.byte	0x08
	.zero		1


	//   ....[53]....
        /*044c*/ 	.word	0x00001db0
        /*0450*/ 	.word	0x00000002
        /*0454*/ 	.word	0x000000e0
        /*0458*/ 	.short	0x010a
        /*045a*/ 	.byte	0xff
	.zero		1


	//   ....[54]....
        /*045c*/ 	.word	0x00001e70
        /*0460*/ 	.word	0x00000002
        /*0464*/ 	.word	0x00000000
        /*0468*/ 	.short	0x0101
        /*046a*/ 	.byte	0xff
	.zero		1


	//   ....[55]....
        /*046c*/ 	.word	0x000023d0
        /*0470*/ 	.word	0x000000ff
        /*0474*/ 	.word	0x00000000
        /*0478*/ 	.short	0x010a
        /*047a*/ 	.byte	0x05
	.zero		1


	//   ....[56]....
        /*047c*/ 	.word	0x00002460
        /*0480*/ 	.word	0x000000ff
        /*0484*/ 	.word	0x00000000
        /*0488*/ 	.short	0x010a
        /*048a*/ 	.byte	0x05
	.zero		1


	//   ....[57]....
        /*048c*/ 	.word	0x000024f0
        /*0490*/ 	.word	0x000000ff
        /*0494*/ 	.word	0x00000000
        /*0498*/ 	.short	0x010a
        /*049a*/ 	.byte	0x05
	.zero		1


	//   ....[58]....
        /*049c*/ 	.word	0x00002580
        /*04a0*/ 	.word	0x000000ff
        /*04a4*/ 	.word	0x00000000
        /*04a8*/ 	.short	0x010a
        /*04aa*/ 	.byte	0x05
	.zero		1


	//   ....[59]....
        /*04ac*/ 	.word	0x00002610
        /*04b0*/ 	.word	0x000000ff
        /*04b4*/ 	.word	0x00000000
        /*04b8*/ 	.short	0x010a
        /*04ba*/ 	.byte	0x05
	.zero		1


	//   ....[60]....
        /*04bc*/ 	.word	0x000026a0
        /*04c0*/ 	.word	0x000000ff
        /*04c4*/ 	.word	0x00000000
        /*04c8*/ 	.short	0x010a
        /*04ca*/ 	.byte	0x05
	.zero		1


	//   ....[61]....
        /*04cc*/ 	.word	0x00002730
        /*04d0*/ 	.word	0x000000ff
        /*04d4*/ 	.word	0x00000000
        /*04d8*/ 	.short	0x010a
        /*04da*/ 	.byte	0x05
	.zero		1


	//   ....[62]....
        /*04dc*/ 	.word	0x000027c0
        /*04e0*/ 	.word	0x000000ff
        /*04e4*/ 	.word	0x00000000
        /*04e8*/ 	.short	0x010a
        /*04ea*/ 	.byte	0x05
	.zero		1


	//   ....[63]....
        /*04ec*/ 	.word	0x00002850
        /*04f0*/ 	.word	0x000000ff
        /*04f4*/ 	.word	0x00000000
        /*04f8*/ 	.short	0x010a
        /*04fa*/ 	.byte	0x05
	.zero		1


	//   ....[64]....
        /*04fc*/ 	.word	0x000028e0
        /*0500*/ 	.word	0x000000ff
        /*0504*/ 	.word	0x00000000
        /*0508*/ 	.short	0x010a
        /*050a*/ 	.byte	0x05
	.zero		1


	//   ....[65]....
        /*050c*/ 	.word	0x00002970
        /*0510*/ 	.word	0x000000ff
        /*0514*/ 	.word	0x00000000
        /*0518*/ 	.short	0x010a
        /*051a*/ 	.byte	0x05
	.zero		1


	//   ....[66]....
        /*051c*/ 	.word	0x00002a10
        /*0520*/ 	.word	0x00000000
        /*0524*/ 	.word	0x00000000
        /*0528*/ 	.short	0x010a
        /*052a*/ 	.byte	0xff
	.zero		1


	//   ....[67]....
        /*052c*/ 	.word	0x00002b30
        /*0530*/ 	.word	0x00000000
        /*0534*/ 	.word	0x00000140
        /*0538*/ 	.short	0x010a
        /*053a*/ 	.byte	0xff
	.zero		1


	//   ....[68]....
        /*053c*/ 	.word	0x00002b90
        /*0540*/ 	.word	0x00000004
        /*0544*/ 	.word	0x00000000
        /*0548*/ 	.short	0x0101
        /*054a*/ 	.byte	0xff
	.zero		1


	//   ....[69]....
        /*054c*/ 	.word	0x00002bb0
        /*0550*/ 	.word	0x000000ff
        /*0554*/ 	.word	0x000000f0
        /*0558*/ 	.short	0x010a
        /*055a*/ 	.byte	0x05
	.zero		1


	//   ....[70]....
        /*055c*/ 	.word	0x00002cd0
        /*0560*/ 	.word	0x00000000
        /*0564*/ 	.word	0x000000e0
        /*0568*/ 	.short	0x010a
        /*056a*/ 	.byte	0xff
	.zero		1


	//   ....[71]....
        /*056c*/ 	.word	0x00002de0
        /*0570*/ 	.word	0x00000000
        /*0574*/ 	.word	0x00000000
        /*0578*/ 	.short	0x0101
        /*057a*/ 	.byte	0xff
	.zero		1


	//   ....[72]....
        /*057c*/ 	.word	0x00002e70
        /*0580*/ 	.word	0x000000ff
        /*0584*/ 	.word	0x000000f0
        /*0588*/ 	.short	0x0106
        /*058a*/ 	.byte	0x05
	.zero		1


	//   ....[73]....
        /*058c*/ 	.word	0x00002e90
        /*0590*/ 	.word	0x000000ff
        /*0594*/ 	.word	0x000000f0
        /*0598*/ 	.short	0x010a
        /*059a*/ 	.byte	0x05
	.zero		1


	//   ....[74]....
        /*059c*/ 	.word	0x00002f20
        /*05a0*/ 	.word	0x000000ff
        /*05a4*/ 	.word	0x000000f0
        /*05a8*/ 	.short	0x0106
        /*05aa*/ 	.byte	0x04
	.zero		1


	//   ....[75]....
        /*05ac*/ 	.word	0x00002f60
        /*05b0*/ 	.word	0x00000000
        /*05b4*/ 	.word	0x000000f0
        /*05b8*/ 	.short	0x010a
        /*05ba*/ 	.byte	0xff
	.zero		1


	//   ....[76]....
        /*05bc*/ 	.word	0x000034a0
        /*05c0*/ 	.word	0x00000000
        /*05c4*/ 	.word	0x000000e0
        /*05c8*/ 	.short	0x010a
        /*05ca*/ 	.byte	0xff
	.zero		1


	//   ....[77]....
        /*05cc*/ 	.word	0x000035b0
        /*05d0*/ 	.word	0x00000003
        /*05d4*/ 	.word	0x00000000
        /*05d8*/ 	.short	0x0101
        /*05da*/ 	.byte	0xff
	.zero		1


	//   ....[78]....
        /*05dc*/ 	.word	0x000035c0
        /*05e0*/ 	.word	0x000000ff
        /*05e4*/ 	.word	0x00000000
        /*05e8*/ 	.short	0x010a
        /*05ea*/ 	.byte	0x05
	.zero		1


	//   ....[79]....
        /*05ec*/ 	.word	0x00003630
        /*05f0*/ 	.word	0x000000ff
        /*05f4*/ 	.word	0x00000120
        /*05f8*/ 	.short	0x010a
        /*05fa*/ 	.byte	0x0e
	.zero		1


	//   ....[80]....
        /*05fc*/ 	.word	0x00003700
        /*0600*/ 	.word	0x000000ff
        /*0604*/ 	.word	0x00000000
        /*0608*/ 	.short	0x010a
        /*060a*/ 	.byte	0x07
	.zero		1


	//   ....[81]....
        /*060c*/ 	.word	0x00003830
        /*0610*/ 	.word	0x000000ff
        /*0614*/ 	.word	0x00000000
        /*0618*/ 	.short	0x010a
        /*061a*/ 	.byte	0x13
	.zero		1


	//   ....[82]....
        /*061c*/ 	.word	0x00003ad0
        /*0620*/ 	.word	0x000000ff
        /*0624*/ 	.word	0x00000000
        /*0628*/ 	.short	0x010a
        /*062a*/ 	.byte	0x05
	.zero		1


	//   ....[83]....
        /*062c*/ 	.word	0x00003b60
        /*0630*/ 	.word	0x000000ff
        /*0634*/ 	.word	0x00000000
        /*0638*/ 	.short	0x010a
        /*063a*/ 	.byte	0x05
	.zero		1


	//   ....[84]....
        /*063c*/ 	.word	0x00003bf0
        /*0640*/ 	.word	0x000000ff
        /*0644*/ 	.word	0x00000000
        /*0648*/ 	.short	0x010a
        /*064a*/ 	.byte	0x05
	.zero		1


	//   ....[85]....
        /*064c*/ 	.word	0x00003c80
        /*0650*/ 	.word	0x000000ff
        /*0654*/ 	.word	0x00000000
        /*0658*/ 	.short	0x010a
        /*065a*/ 	.byte	0x06
	.zero		1


	//   ....[86]....
        /*065c*/ 	.word	0x000040d0
        /*0660*/ 	.word	0x00000000
        /*0664*/ 	.word	0x000000e0
        /*0668*/ 	.short	0x010a
        /*066a*/ 	.byte	0xff
	.zero		1


	//   ....[87]....
        /*066c*/ 	.word	0x000041c0
        /*0670*/ 	.word	0x00000000
        /*0674*/ 	.word	0x00000000
        /*0678*/ 	.short	0x0101
        /*067a*/ 	.byte	0xff
	.zero		1


	//   ....[88]....
        /*067c*/ 	.word	0x000044e0
        /*0680*/ 	.word	0x000000ff
        /*0684*/ 	.word	0x000000d8
        /*0688*/ 	.short	0x010a
        /*068a*/ 	.byte	0x07
	.zero		1


	//   ....[89]....
        /*068c*/ 	.word	0x00004660
        /*0690*/ 	.word	0x000000ff
        /*0694*/ 	.word	0x000000c8
        /*0698*/ 	.short	0x010a
        /*069a*/ 	.byte	0x07
	.zero		1


	//   ....[90]....
        /*069c*/ 	.word	0x00004b20
        /*06a0*/ 	.word	0x000000ff
        /*06a4*/ 	.word	0x000000c0
        /*06a8*/ 	.short	0x010b
        /*06aa*/ 	.byte	0x07
	.zero		1


	//   ....[91]....
        /*06ac*/ 	.word	0x00004b50
        /*06b0*/ 	.word	0x000000ff
        /*06b4*/ 	.word	0x00000000
        /*06b8*/ 	.short	0x0101
        /*06ba*/ 	.byte	0x25
	.zero		1


	//   ....[92]....
        /*06bc*/ 	.word	0x00004ba0
        /*06c0*/ 	.word	0x00000000
        /*06c4*/ 	.word	0x000000c8
        /*06c8*/ 	.short	0x010a
        /*06ca*/ 	.byte	0xff
	.zero		1


	//   ....[93]....
        /*06cc*/ 	.word	0x00004e40
        /*06d0*/ 	.word	0x00000000
        /*06d4*/ 	.word	0x000000e0
        /*06d8*/ 	.short	0x010a
        /*06da*/ 	.byte	0xff
	.zero		1


	//   ....[94]....
        /*06dc*/ 	.word	0x00004f30
        /*06e0*/ 	.word	0x00000000
        /*06e4*/ 	.word	0x00000000
        /*06e8*/ 	.short	0x0101
        /*06ea*/ 	.byte	0xff
	.zero		1


	//   ....[95]....
        /*06ec*/ 	.word	0x00005600
        /*06f0*/ 	.word	0x000000ff
        /*06f4*/ 	.word	0x000000c0
        /*06f8*/ 	.short	0x010a
        /*06fa*/ 	.byte	0x2c
	.zero		1


	//   ....[96]....
        /*06fc*/ 	.word	0x00005670
        /*0700*/ 	.word	0x000000ff
        /*0704*/ 	.word	0x00000100
        /*0708*/ 	.short	0x010a
        /*070a*/ 	.byte	0x32
	.zero		1


	//   ....[97]....
        /*070c*/ 	.word	0x00005730
        /*0710*/ 	.word	0x000000ff
        /*0714*/ 	.word	0x000000c0
        /*0718*/ 	.short	0x010a
        /*071a*/ 	.byte	0x2c
	.zero		1


	//   ....[98]....
        /*071c*/ 	.word	0x00005930
        /*0720*/ 	.word	0x000000ff
        /*0724*/ 	.word	0x00000000
        /*0728*/ 	.short	0x0101
        /*072a*/ 	.byte	0x04
	.zero		1


	//   ....[99]....
        /*072c*/ 	.word	0x00005950
        /*0730*/ 	.word	0x000000ff
        /*0734*/ 	.word	0x00000100
        /*0738*/ 	.short	0x010a
        /*073a*/ 	.byte	0x32
	.zero		1


	//   ....[100]....
        /*073c*/ 	.word	0x00006260
        /*0740*/ 	.word	0x000000ff
        /*0744*/ 	.word	0x00000000
        /*0748*/ 	.short	0x0101
        /*074a*/ 	.byte	0x05
	.zero		1


	//   ....[101]....
        /*074c*/ 	.word	0x00006fb0
        /*0750*/ 	.word	0x00000003
        /*0754*/ 	.word	0x00000150
        /*0758*/ 	.short	0x010a
        /*075a*/ 	.byte	0xff
	.zero		1


	//   ....[102]....
        /*075c*/ 	.word	0x00007010
        /*0760*/ 	.word	0x00000002
        /*0764*/ 	.word	0x00000060
        /*0768*/ 	.short	0x010a
        /*076a*/ 	.byte	0xff
	.zero		1


	//   ....[103]....
        /*076c*/ 	.word	0x00007070
        /*0770*/ 	.word	0x00000002
        /*0774*/ 	.word	0x00000060
        /*0778*/ 	.short	0x010a
        /*077a*/ 	.byte	0xff
	.zero		1


	//   ....[104]....
        /*077c*/ 	.word	0x000070c0
        /*0780*/ 	.word	0x00000002
        /*0784*/ 	.word	0x000000e0
        /*0788*/ 	.short	0x010a
        /*078a*/ 	.byte	0xff
	.zero		1


	//   ....[105]....
        /*078c*/ 	.word	0x00007120
        /*0790*/ 	.word	0x00000000
        /*0794*/ 	.word	0x00000000
        /*0798*/ 	.short	0x010a
        /*079a*/ 	.byte	0xff
	.zero		1


	//   ....[106]....
        /*079c*/ 	.word	0x00007180
        /*07a0*/ 	.word	0x00000000
        /*07a4*/ 	.word	0x00000000
        /*07a8*/ 	.short	0x010a
        /*07aa*/ 	.byte	0xff
	.zero		1


	//   ....[107]....
        /*07ac*/ 	.word	0x000071e0
        /*07b0*/ 	.word	0x00000000
        /*07b4*/ 	.word	0x00000000
        /*07b8*/ 	.short	0x010a
        /*07ba*/ 	.byte	0xff
	.zero		1


	//   ....[108]....
        /*07bc*/ 	.word	0x00007240
        /*07c0*/ 	.word	0x00000000
        /*07c4*/ 	.word	0x00000000
        /*07c8*/ 	.short	0x010a
        /*07ca*/ 	.byte	0xff
	.zero		1


	//   ....[109]....
        /*07cc*/ 	.word	0x000072a0
        /*07d0*/ 	.word	0x00000000
        /*07d4*/ 	.word	0x00000000
        /*07d8*/ 	.short	0x010a
        /*07da*/ 	.byte	0xff
	.zero		1


	//   ....[110]....
        /*07dc*/ 	.word	0x00007300
        /*07e0*/ 	.word	0x00000000
        /*07e4*/ 	.word	0x00000000
        /*07e8*/ 	.short	0x010a
        /*07ea*/ 	.byte	0xff
	.zero		1


	//   ....[111]....
        /*07ec*/ 	.word	0x00007360
        /*07f0*/ 	.word	0x00000000
        /*07f4*/ 	.word	0x00000000
        /*07f8*/ 	.short	0x010a
        /*07fa*/ 	.byte	0xff
	.zero		1


	//   ....[112]....
        /*07fc*/ 	.word	0x000073c0
        /*0800*/ 	.word	0x00000000
        /*0804*/ 	.word	0x00000000
        /*0808*/ 	.short	0x010a
        /*080a*/ 	.byte	0xff
	.zero		1


	//   ....[113]....
        /*080c*/ 	.word	0x00007420
        /*0810*/ 	.word	0x00000000
        /*0814*/ 	.word	0x00000000
        /*0818*/ 	.short	0x010a
        /*081a*/ 	.byte	0xff
	.zero		1


	//   ....[114]....
        /*081c*/ 	.word	0x00007480
        /*0820*/ 	.word	0x00000000
        /*0824*/ 	.word	0x00000000
        /*0828*/ 	.short	0x010a
        /*082a*/ 	.byte	0xff
	.zero		1


	//   ....[115]....
        /*082c*/ 	.word	0x000074e0
        /*0830*/ 	.word	0x00000000
        /*0834*/ 	.word	0x00000000
        /*0838*/ 	.short	0x010a
        /*083a*/ 	.byte	0xff
	.zero		1


	//   ....[116]....
        /*083c*/ 	.word	0x00007530
        /*0840*/ 	.word	0x00000000
        /*0844*/ 	.word	0x00000140
        /*0848*/ 	.short	0x010a
        /*084a*/ 	.byte	0xff
	.zero		1


	//   ....[117]....
        /*084c*/ 	.word	0x00007590
        /*0850*/ 	.word	0x00000000
        /*0854*/ 	.word	0x000000f0
        /*0858*/ 	.short	0x010a
        /*085a*/ 	.byte	0xff
	.zero		1


	//   ....[118]....
        /*085c*/ 	.word	0x000075e0
        /*0860*/ 	.word	0x00000000
        /*0864*/ 	.word	0x000000e0
        /*0868*/ 	.short	0x010a
        /*086a*/ 	.byte	0xff
	.zero		1


	//   ....[119]....
        /*086c*/ 	.word	0x00007640
        /*0870*/ 	.word	0x00000000
        /*0874*/ 	.word	0x000000f0
        /*0878*/ 	.short	0x010a
        /*087a*/ 	.byte	0xff
	.zero		1


	//   ....[120]....
        /*087c*/ 	.word	0x00007690
        /*0880*/ 	.word	0x00000000
        /*0884*/ 	.word	0x000000e0
        /*0888*/ 	.short	0x010a
        /*088a*/ 	.byte	0xff
	.zero		1


	//   ....[121]....
        /*088c*/ 	.word	0x000076f0
        /*0890*/ 	.word	0x00000003
        /*0894*/ 	.word	0x00000120
        /*0898*/ 	.short	0x010a
        /*089a*/ 	.byte	0xff
	.zero		1


	//   ....[122]....
        /*089c*/ 	.word	0x00007750
        /*08a0*/ 	.word	0x00000000
        /*08a4*/ 	.word	0x00000000
        /*08a8*/ 	.short	0x010a
        /*08aa*/ 	.byte	0xff
	.zero		1


	//   ....[123]....
        /*08ac*/ 	.word	0x000077b0
        /*08b0*/ 	.word	0x00000000
        /*08b4*/ 	.word	0x00000000
        /*08b8*/ 	.short	0x010a
        /*08ba*/ 	.byte	0xff
	.zero		1


	//   ....[124]....
        /*08bc*/ 	.word	0x00007810
        /*08c0*/ 	.word	0x00000000
        /*08c4*/ 	.word	0x00000000
        /*08c8*/ 	.short	0x010a
        /*08ca*/ 	.byte	0xff
	.zero		1


	//   ....[125]....
        /*08cc*/ 	.word	0x00007870
        /*08d0*/ 	.word	0x00000000
        /*08d4*/ 	.word	0x00000000
        /*08d8*/ 	.short	0x010a
        /*08da*/ 	.byte	0xff
	.zero		1


	//   ....[126]....
        /*08dc*/ 	.word	0x000078d0
        /*08e0*/ 	.word	0x00000000
        /*08e4*/ 	.word	0x00000000
        /*08e8*/ 	.short	0x010a
        /*08ea*/ 	.byte	0xff
	.zero		1


	//   ....[127]....
        /*08ec*/ 	.word	0x00007920
        /*08f0*/ 	.word	0x00000000
        /*08f4*/ 	.word	0x000000e0
        /*08f8*/ 	.short	0x010a
        /*08fa*/ 	.byte	0xff
	.zero		1


	//   ....[128]....
        /*08fc*/ 	.word	0x00007980
        /*0900*/ 	.word	0x00000000
        /*0904*/ 	.word	0x000000d8
        /*0908*/ 	.short	0x010a
        /*090a*/ 	.byte	0xff
	.zero		1


	//   ....[129]....
        /*090c*/ 	.word	0x000079e0
        /*0910*/ 	.word	0x00000000
        /*0914*/ 	.word	0x000000c8
        /*0918*/ 	.short	0x010a
        /*091a*/ 	.byte	0xff
	.zero		1


	//   ....[130]....
        /*091c*/ 	.word	0x00007a30
        /*0920*/ 	.word	0x00000000
        /*0924*/ 	.word	0x000000e0
        /*0928*/ 	.short	0x010a
        /*092a*/ 	.byte	0xff
	.zero		1


	//   ....[131]....
        /*092c*/ 	.word	0x00007a90
        /*0930*/ 	.word	0x00000000
        /*0934*/ 	.word	0x000000c0
        /*0938*/ 	.short	0x010a
        /*093a*/ 	.byte	0xff
	.zero		1


	//   ....[132]....
        /*093c*/ 	.word	0x00007af0
        /*0940*/ 	.word	0x00000003
        /*0944*/ 	.word	0x00000100
        /*0948*/ 	.short	0x010a
        /*094a*/ 	.byte	0xff
	.zero		1


	//----- nvinfo : EIATTR_NUM_MBARRIERS
	.align		4
.L_44:
        /*094c*/ 	.byte	0x03, 0x38
        /*094e*/ 	.short	0x002c


	//----- nvinfo : EIATTR_EXIT_INSTR_OFFSETS
	.align		4
        /*0950*/ 	.byte	0x04, 0x1c
        /*0952*/ 	.short	(.L_46 - .L_45)


	//   ....[0]....
.L_45:
        /*0954*/ 	.word	0x00002a40


	//   ....[1]....
        /*0958*/ 	.word	0x00002f30


	//   ....[2]....
        /*095c*/ 	.word	0x00002f90


	//   ....[3]....
        /*0960*/ 	.word	0x00003ee0


	//   ....[4]....
        /*0964*/ 	.word	0x00004bd0


	//   ....[5]....
        /*0968*/ 	.word	0x00004c10


	//   ....[6]....
        /*096c*/ 	.word	0x00006fa0


	//----- nvinfo : EIATTR_MAX_THREADS
	.align		4
.L_46:
        /*0970*/ 	.byte	0x04, 0x05
        /*0972*/ 	.short	(.L_48 - .L_47)
.L_47:
        /*0974*/ 	.word	0x00000100
        /*0978*/ 	.word	0x00000001
        /*097c*/ 	.word	0x00000001


	//----- nvinfo : EIATTR_CRS_STACK_SIZE
	.align		4
.L_48:
        /*0980*/ 	.byte	0x04, 0x1e
        /*0982*/ 	.short	(.L_50 - .L_49)
.L_49:
        /*0984*/ 	.word	0x00000000


	//----- nvinfo : EIATTR_CBANK_PARAM_SIZE
	.align		4
.L_50:
        /*0988*/ 	.byte	0x03, 0x19
        /*098a*/ 	.short	0x0800


	//----- nvinfo : EIATTR_PARAM_CBANK
	.align		4
        /*098c*/ 	.byte	0x04, 0x0a
        /*098e*/ 	.short	(.L_52 - .L_51)
	.align		4
.L_51:
        /*0990*/ 	.word	index@(.nv.constant0._ZN7cutlass13device_kernelINS_4gemm6kernel13GemmUniversalIN4cute5tupleIJiiiiEEENS1_10collective13CollectiveMmaINS1_35MainloopSm100TmaUmmaWarpSpecializedILi12ELi2ELi4ENS5_IJNS4_1CILi1EEESB_SB_EEEEENS5_IJNSA_ILi64EEENSA_ILi80EEENSA_ILi128EEEEEENS_12float_e4m3_tENS5_IJlSB_lEEESI_SJ_NS4_8TiledMMAINS4_8MMA_AtomIJNS4_10MMA_TraitsINS4_19SM100_MMA_F8F6F4_SSEJSI_SI_fSE_SF_NS4_17integral_constantINS4_4UMMA5MajorELSQ_0EEESR_NSO_INSP_7ScaleInELSS_0EEEST_EEEEEENS4_6LayoutISC_NS5_IJNSA_ILi0EEESX_SX_EEEEENS5_IJNS4_10UnderscoreES10_S10_EEEEENS4_13SM90_TMA_LOADENS4_14ComposedLayoutINS4_7SwizzleILi3ELi4ELi3EEENS4_18smem_ptr_flag_bitsILi8EEENSW_INS5_IJNSA_ILi8EEESG_EEENS5_IJSG_SB_EEEEEEEvNS4_8identityES13_S1D_vS1E_EENS_8epilogue10collective18CollectiveEpilogueINS1G_23Sm100TmaWarpSpecializedILi1ELi1ELi40ELb0ELb0EEEJSH_NS5_IJNSW_ISE_SB_EENSW_ISF_SB_EEEEESI_SJ_SI_SJ_NS1G_6fusion15FusionCallbacksIS1K_NS1O_17LinearCombinationISI_fSI_fLNS_15FloatRoundStyleE2EEESH_S1N_JEEENS4_5SM1004TMEM4LOAD25SM100_TMEM_LOAD_16dp32b8xES13_NS14_INS15_ILi0ELi4ELi3EEES18_NSW_INS5_IJS19_NSA_ILi16EEEEEENS5_IJS1Z_SB_EEEEEEENS4_39AutoVectorizingCopyWithAssumedAlignmentILi128EEENS4_14SM90_TMA_STOREES23_S25_S25_EEEvvEEEEvNT_6ParamsE)
        /*0994*/ 	.short	0x0380
        /*0996*/ 	.short	0x0800


	//----- nvinfo : EIATTR_SW_WAR
	.align		4
.L_52:
        /*0998*/ 	.byte	0x04, 0x36
        /*099a*/ 	.short	(.L_54 - .L_53)
.L_53:
        /*099c*/ 	.word	0x00000008
.L_54:


//--------------------- .nv.callgraph             --------------------------
	.section	.nv.callgraph,"",@"SHT_CUDA_CALLGRAPH"
	.align	4
	.sectionentsize	8
	.align		4
        /*0000*/ 	.word	0x00000000
	.align		4
        /*0004*/ 	.word	0xffffffff
	.align		4
        /*0008*/ 	.word	index@(_ZN7cutlass13device_kernelINS_4gemm6kernel13GemmUniversalIN4cute5tupleIJiiiiEEENS1_10collective13CollectiveMmaINS1_35MainloopSm100TmaUmmaWarpSpecializedILi12ELi2ELi4ENS5_IJNS4_1CILi1EEESB_SB_EEEEENS5_IJNSA_ILi64EEENSA_ILi80EEENSA_ILi128EEEEEENS_12float_e4m3_tENS5_IJlSB_lEEESI_SJ_NS4_8TiledMMAINS4_8MMA_AtomIJNS4_10MMA_TraitsINS4_19SM100_MMA_F8F6F4_SSEJSI_SI_fSE_SF_NS4_17integral_constantINS4_4UMMA5MajorELSQ_0EEESR_NSO_INSP_7ScaleInELSS_0EEEST_EEEEEENS4_6LayoutISC_NS5_IJNSA_ILi0EEESX_SX_EEEEENS5_IJNS4_10UnderscoreES10_S10_EEEEENS4_13SM90_TMA_LOADENS4_14ComposedLayoutINS4_7SwizzleILi3ELi4ELi3EEENS4_18smem_ptr_flag_bitsILi8EEENSW_INS5_IJNSA_ILi8EEESG_EEENS5_IJSG_SB_EEEEEEEvNS4_8identityES13_S1D_vS1E_EENS_8epilogue10collective18CollectiveEpilogueINS1G_23Sm100TmaWarpSpecializedILi1ELi1ELi40ELb0ELb0EEEJSH_NS5_IJNSW_ISE_SB_EENSW_ISF_SB_EEEEESI_SJ_SI_SJ_NS1G_6fusion15FusionCallbacksIS1K_NS1O_17LinearCombinationISI_fSI_fLNS_15FloatRoundStyleE2EEESH_S1N_JEEENS4_5SM1004TMEM4LOAD25SM100_TMEM_LOAD_16dp32b8xES13_NS14_INS15_ILi0ELi4ELi3EEES18_NSW_INS5_IJS19_NSA_ILi16EEEEEENS5_IJS1Z_SB_EEEEEEENS4_39AutoVectorizingCopyWithAssumedAlignmentILi128EEENS4_14SM90_TMA_STOREES23_S25_S25_EEEvvEEEEvNT_6ParamsE)
	.align		4
        /*000c*/ 	.word	index@(__assertfail)
	.align		4
        /*0010*/ 	.word	0x00000000
	.align		4
        /*0014*/ 	.word	0xfffffffe
	.align		4
        /*0018*/ 	.word	0x00000000
	.align		4
        /*001c*/ 	.word	0xfffffffd
	.align		4
        /*0020*/ 	.word	0x00000000
	.align		4
        /*0024*/ 	.word	0xfffffffc


//--------------------- .nv.constant4             --------------------------
	.section	.nv.constant4,"a",@progbits
	.align	8
	.align		8
.nv.constant4:
        /*0000*/ 	.dword	__assertfail
	.align		8
        /*0008*/ 	.dword	__unnamed_1
	.align		8
        /*0010*/ 	.dword	_ZN40_INTERNAL_5a12c12f_4_k_cu_1e104c73_296944cuda3std3__45__cpo5beginE
	.align		8
        /*0018*/ 	.dword	_ZN40_INTERNAL_5a12c12f_4_k_cu_1e104c73_296944cuda3std3__45__cpo3endE
	.align		8
        /*0020*/ 	.dword	_ZN40_INTERNAL_5a12c12f_4_k_cu_1e104c73_296944cuda3std3__45__cpo6cbeginE
	.align		8
        /*0028*/ 	.dword	_ZN40_INTERNAL_5a12c12f_4_k_cu_1e104c73_296944cuda3std3__45__cpo4cendE
	.align		8
        /*0030*/ 	.dword	_ZN40_INTERNAL_5a12c12f_4_k_cu_1e104c73_296944cuda3std3__442_GLOBAL__N__5a12c12f_4_k_cu_1e104c73_296946ignoreE
	.align		8
        /*0038*/ 	.dword	_ZN40_INTERNAL_5a12c12f_4_k_cu_1e104c73_296944cuda3std3__419piecewise_constructE
	.align		8
        /*0040*/ 	.dword	_ZN40_INTERNAL_5a12c12f_4_k_cu_1e104c73_296944cuda3std3__48in_placeE
	.align		8
        /*0048*/ 	.dword	_ZN40_INTERNAL_5a12c12f_4_k_cu_1e104c73_296944cuda3std6ranges3__45__cpo4swapE
	.align		8
        /*0050*/ 	.dword	_ZN40_INTERNAL_5a12c12f_4_k_cu_1e104c73_296944cuda3std6ranges3__45__cpo9iter_moveE
	.align		8
        /*0058*/ 	.dword	_ZN40_INTERNAL_5a12c12f_4_k_cu_1e104c73_296944cute7productE
	.align		8
        /*0060*/ 	.dword	_ZN40_INTERNAL_5a12c12f_4_k_cu_1e104c73_296944cute1_E
	.align		8
        /*0068*/ 	.dword	$str$25
	.align		8
        /*0070*/ 	.dword	$str$26


//--------------------- .text._ZN7cutlass13device_kernelINS_4gemm6kernel13GemmUniversalIN4cute5tupleIJiiiiEEENS1_10collective13CollectiveMmaINS1_35MainloopSm100TmaUmmaWarpSpecializedILi12ELi2ELi4ENS5_IJNS4_1CILi1EEESB_SB_EEEEENS5_IJNSA_ILi64EEENSA_ILi80EEENSA_ILi128EEEEEENS_12float_e4m3_tENS5_IJlSB_lEEESI_SJ_NS4_8TiledMMAINS4_8MMA_AtomIJNS4_10MMA_TraitsINS4_19SM100_MMA_F8F6F4_SSEJSI_SI_fSE_SF_NS4_17integral_constantINS4_4UMMA5MajorELSQ_0EEESR_NSO_INSP_7ScaleInELSS_0EEEST_EEEEEENS4_6LayoutISC_NS5_IJNSA_ILi0EEESX_SX_EEEEENS5_IJNS4_10UnderscoreES10_S10_EEEEENS4_13SM90_TMA_LOADENS4_14ComposedLayoutINS4_7SwizzleILi3ELi4ELi3EEENS4_18smem_ptr_flag_bitsILi8EEENSW_INS5_IJNSA_ILi8EEESG_EEENS5_IJSG_SB_EEEEEEEvNS4_8identityES13_S1D_vS1E_EENS_8epilogue10collective18CollectiveEpilogueINS1G_23Sm100TmaWarpSpecializedILi1ELi1ELi40ELb0ELb0EEEJSH_NS5_IJNSW_ISE_SB_EENSW_ISF_SB_EEEEESI_SJ_SI_SJ_NS1G_6fusion15FusionCallbacksIS1K_NS1O_17LinearCombinationISI_fSI_fLNS_15FloatRoundStyleE2EEESH_S1N_JEEENS4_5SM1004TMEM4LOAD25SM100_TMEM_LOAD_16dp32b8xES13_NS14_INS15_ILi0ELi4ELi3EEES18_NSW_INS5_IJS19_NSA_ILi16EEEEEENS5_IJS1Z_SB_EEEEEEENS4_39AutoVectorizingCopyWithAssumedAlignmentILi128EEENS4_14SM90_TMA_STOREES23_S25_S25_EEEvvEEEEvNT_6ParamsE --------------------------
	.section	.text._ZN7cutlass13device_kernelINS_4gemm6kernel13GemmUniversalIN4cute5tupleIJiiiiEEENS1_10collective13CollectiveMmaINS1_35MainloopSm100TmaUmmaWarpSpecializedILi12ELi2ELi4ENS5_IJNS4_1CILi1EEESB_SB_EEEEENS5_IJNSA_ILi64EEENSA_ILi80EEENSA_ILi128EEEEEENS_12float_e4m3_tENS5_IJlSB_lEEESI_SJ_NS4_8TiledMMAINS4_8MMA_AtomIJNS4_10MMA_TraitsINS4_19SM100_MMA_F8F6F4_SSEJSI_SI_fSE_SF_NS4_17integral_constantINS4_4UMMA5MajorELSQ_0EEESR_NSO_INSP_7ScaleInELSS_0EEEST_EEEEEENS4_6LayoutISC_NS5_IJNSA_ILi0EEESX_SX_EEEEENS5_IJNS4_10UnderscoreES10_S10_EEEEENS4_13SM90_TMA_LOADENS4_14ComposedLayoutINS4_7SwizzleILi3ELi4ELi3EEENS4_18smem_ptr_flag_bitsILi8EEENSW_INS5_IJNSA_ILi8EEESG_EEENS5_IJSG_SB_EEEEEEEvNS4_8identityES13_S1D_vS1E_EENS_8epilogue10collective18CollectiveEpilogueINS1G_23Sm100TmaWarpSpecializedILi1ELi1ELi40ELb0ELb0EEEJSH_NS5_IJNSW_ISE_SB_EENSW_ISF_SB_EEEEESI_SJ_SI_SJ_NS1G_6fusion15FusionCallbacksIS1K_NS1O_17LinearCombinationISI_fSI_fLNS_15FloatRoundStyleE2EEESH_S1N_JEEENS4_5SM1004TMEM4LOAD25SM100_TMEM_LOAD_16dp32b8xES13_NS14_INS15_ILi0ELi4ELi3EEES18_NSW_INS5_IJS19_NSA_ILi16EEEEEENS5_IJS1Z_SB_EEEEEEENS4_39AutoVectorizingCopyWithAssumedAlignmentILi128EEENS4_14SM90_TMA_STOREES23_S25_S25_EEEvvEEEEvNT_6ParamsE,"ax",@progbits
	.align	128
.text._ZN7cutlass13device_kernelINS_4gemm6kernel13GemmUniversalIN4cute5tupleIJiiiiEEENS1_10collective13CollectiveMmaINS1_35MainloopSm100TmaUmmaWarpSpecializedILi12ELi2ELi4ENS5_IJNS4_1CILi1EEESB_SB_EEEEENS5_IJNSA_ILi64EEENSA_ILi80EEENSA_ILi128EEEEEENS_12float_e4m3_tENS5_IJlSB_lEEESI_SJ_NS4_8TiledMMAINS4_8MMA_AtomIJNS4_10MMA_TraitsINS4_19SM100_MMA_F8F6F4_SSEJSI_SI_fSE_SF_NS4_17integral_constantINS4_4UMMA5MajorELSQ_0EEESR_NSO_INSP_7ScaleInELSS_0EEEST_EEEEEENS4_6LayoutISC_NS5_IJNSA_ILi0EEESX_SX_EEEEENS5_IJNS4_10UnderscoreES10_S10_EEEEENS4_13SM90_TMA_LOADENS4_14ComposedLayoutINS4_7SwizzleILi3ELi4ELi3EEENS4_18smem_ptr_flag_bitsILi8EEENSW_INS5_IJNSA_ILi8EEESG_EEENS5_IJSG_SB_EEEEEEEvNS4_8identityES13_S1D_vS1E_EENS_8epilogue10collective18CollectiveEpilogueINS1G_23Sm100TmaWarpSpecializedILi1ELi1ELi40ELb0ELb0EEEJSH_NS5_IJNSW_ISE_SB_EENSW_ISF_SB_EEEEESI_SJ_SI_SJ_NS1G_6fusion15FusionCallbacksIS1K_NS1O_17LinearCombinationISI_fSI_fLNS_15FloatRoundStyleE2EEESH_S1N_JEEENS4_5SM1004TMEM4LOAD25SM100_TMEM_LOAD_16dp32b8xES13_NS14_INS15_ILi0ELi4ELi3EEES18_NSW_INS5_IJS19_NSA_ILi16EEEEEENS5_IJS1Z_SB_EEEEEEENS4_39AutoVectorizingCopyWithAssumedAlignmentILi128EEENS4_14SM90_TMA_STOREES23_S25_S25_EEEvvEEEEvNT_6ParamsE:
        .type           _ZN7cutlass13device_kernelINS_4gemm6kernel13GemmUniversalIN4cute5tupleIJiiiiEEENS1_10collective13CollectiveMmaINS1_35MainloopSm100TmaUmmaWarpSpecializedILi12ELi2ELi4ENS5_IJNS4_1CILi1EEESB_SB_EEEEENS5_IJNSA_ILi64EEENSA_ILi80EEENSA_ILi128EEEEEENS_12float_e4m3_tENS5_IJlSB_lEEESI_SJ_NS4_8TiledMMAINS4_8MMA_AtomIJNS4_10MMA_TraitsINS4_19SM100_MMA_F8F6F4_SSEJSI_SI_fSE_SF_NS4_17integral_constantINS4_4UMMA5MajorELSQ_0EEESR_NSO_INSP_7ScaleInELSS_0EEEST_EEEEEENS4_6LayoutISC_NS5_IJNSA_ILi0EEESX_SX_EEEEENS5_IJNS4_10UnderscoreES10_S10_EEEEENS4_13SM90_TMA_LOADENS4_14ComposedLayoutINS4_7SwizzleILi3ELi4ELi3EEENS4_18smem_ptr_flag_bitsILi8EEENSW_INS5_IJNSA_ILi8EEESG_EEENS5_IJSG_SB_EEEEEEEvNS4_8identityES13_S1D_vS1E_EENS_8epilogue10collective18CollectiveEpilogueINS1G_23Sm100TmaWarpSpecializedILi1ELi1ELi40ELb0ELb0EEEJSH_NS5_IJNSW_ISE_SB_EENSW_ISF_SB_EEEEESI_SJ_SI_SJ_NS1G_6fusion15FusionCallbacksIS1K_NS1O_17LinearCombinationISI_fSI_fLNS_15FloatRoundStyleE2EEESH_S1N_JEEENS4_5SM1004TMEM4LOAD25SM100_TMEM_LOAD_16dp32b8xES13_NS14_INS15_ILi0ELi4ELi3EEES18_NSW_INS5_IJS19_NSA_ILi16EEEEEENS5_IJS1Z_SB_EEEEEEENS4_39AutoVectorizingCopyWithAssumedAlignmentILi128EEENS4_14SM90_TMA_STOREES23_S25_S25_EEEvvEEEEvNT_6ParamsE,@function
        .size           _ZN7cutlass13device_kernelINS_4gemm6kernel13GemmUniversalIN4cute5tupleIJiiiiEEENS1_10collective13CollectiveMmaINS1_35MainloopSm100TmaUmmaWarpSpecializedILi12ELi2ELi4ENS5_IJNS4_1CILi1EEESB_SB_EEEEENS5_IJNSA_ILi64EEENSA_ILi80EEENSA_ILi128EEEEEENS_12float_e4m3_tENS5_IJlSB_lEEESI_SJ_NS4_8TiledMMAINS4_8MMA_AtomIJNS4_10MMA_TraitsINS4_19SM100_MMA_F8F6F4_SSEJSI_SI_fSE_SF_NS4_17integral_constantINS4_4UMMA5MajorELSQ_0EEESR_NSO_INSP_7ScaleInELSS_0EEEST_EEEEEENS4_6LayoutISC_NS5_IJNSA_ILi0EEESX_SX_EEEEENS5_IJNS4_10UnderscoreES10_S10_EEEEENS4_13SM90_TMA_LOADENS4_14ComposedLayoutINS4_7SwizzleILi3ELi4ELi3EEENS4_18smem_ptr_flag_bitsILi8EEENSW_INS5_IJNSA_ILi8EEESG_EEENS5_IJSG_SB_EEEEEEEvNS4_8identityES13_S1D_vS1E_EENS_8epilogue10collective18CollectiveEpilogueINS1G_23Sm100TmaWarpSpecializedILi1ELi1ELi40ELb0ELb0EEEJSH_NS5_IJNSW_ISE_SB_EENSW_ISF_SB_EEEEESI_SJ_SI_SJ_NS1G_6fusion15FusionCallbacksIS1K_NS1O_17LinearCombinationISI_fSI_fLNS_15FloatRoundStyleE2EEESH_S1N_JEEENS4_5SM1004TMEM4LOAD25SM100_TMEM_LOAD_16dp32b8xES13_NS14_INS15_ILi0ELi4ELi3EEES18_NSW_INS5_IJS19_NSA_ILi16EEEEEENS5_IJS1Z_SB_EEEEEEENS4_39AutoVectorizingCopyWithAssumedAlignmentILi128EEENS4_14SM90_TMA_STOREES23_S25_S25_EEEvvEEEEvNT_6ParamsE,(.L_x_154 - _ZN7cutlass13device_kernelINS_4gemm6kernel13GemmUniversalIN4cute5tupleIJiiiiEEENS1_10collective13CollectiveMmaINS1_35MainloopSm100TmaUmmaWarpSpecializedILi12ELi2ELi4ENS5_IJNS4_1CILi1EEESB_SB_EEEEENS5_IJNSA_ILi64EEENSA_ILi80EEENSA_ILi128EEEEEENS_12float_e4m3_tENS5_IJlSB_lEEESI_SJ_NS4_8TiledMMAINS4_8MMA_AtomIJNS4_10MMA_TraitsINS4_19SM100_MMA_F8F6F4_SSEJSI_SI_fSE_SF_NS4_17integral_constantINS4_4UMMA5MajorELSQ_0EEESR_NSO_INSP_7ScaleInELSS_0EEEST_EEEEEENS4_6LayoutISC_NS5_IJNSA_ILi0EEESX_SX_EEEEENS5_IJNS4_10UnderscoreES10_S10_EEEEENS4_13SM90_TMA_LOADENS4_14ComposedLayoutINS4_7SwizzleILi3ELi4ELi3EEENS4_18smem_ptr_flag_bitsILi8EEENSW_INS5_IJNSA_ILi8EEESG_EEENS5_IJSG_SB_EEEEEEEvNS4_8identityES13_S1D_vS1E_EENS_8epilogue10collective18CollectiveEpilogueINS1G_23Sm100TmaWarpSpecializedILi1ELi1ELi40ELb0ELb0EEEJSH_NS5_IJNSW_ISE_SB_EENSW_ISF_SB_EEEEESI_SJ_SI_SJ_NS1G_6fusion15FusionCallbacksIS1K_NS1O_17LinearCombinationISI_fSI_fLNS_15FloatRoundStyleE2EEESH_S1N_JEEENS4_5SM1004TMEM4LOAD25SM100_TMEM_LOAD_16dp32b8xES13_NS14_INS15_ILi0ELi4ELi3EEES18_NSW_INS5_IJS19_NSA_ILi16EEEEEENS5_IJS1Z_SB_EEEEEEENS4_39AutoVectorizingCopyWithAssumedAlignmentILi128EEENS4_14SM90_TMA_STOREES23_S25_S25_EEEvvEEEEvNT_6ParamsE)
        .other          _ZN7cutlass13device_kernelINS_4gemm6kernel13GemmUniversalIN4cute5tupleIJiiiiEEENS1_10collective13CollectiveMmaINS1_35MainloopSm100TmaUmmaWarpSpecializedILi12ELi2ELi4ENS5_IJNS4_1CILi1EEESB_SB_EEEEENS5_IJNSA_ILi64EEENSA_ILi80EEENSA_ILi128EEEEEENS_12float_e4m3_tENS5_IJlSB_lEEESI_SJ_NS4_8TiledMMAINS4_8MMA_AtomIJNS4_10MMA_TraitsINS4_19SM100_MMA_F8F6F4_SSEJSI_SI_fSE_SF_NS4_17integral_constantINS4_4UMMA5MajorELSQ_0EEESR_NSO_INSP_7ScaleInELSS_0EEEST_EEEEEENS4_6LayoutISC_NS5_IJNSA_ILi0EEESX_SX_EEEEENS5_IJNS4_10UnderscoreES10_S10_EEEEENS4_13SM90_TMA_LOADENS4_14ComposedLayoutINS4_7SwizzleILi3ELi4ELi3EEENS4_18smem_ptr_flag_bitsILi8EEENSW_INS5_IJNSA_ILi8EEESG_EEENS5_IJSG_SB_EEEEEEEvNS4_8identityES13_S1D_vS1E_EENS_8epilogue10collective18CollectiveEpilogueINS1G_23Sm100TmaWarpSpecializedILi1ELi1ELi40ELb0ELb0EEEJSH_NS5_IJNSW_ISE_SB_EENSW_ISF_SB_EEEEESI_SJ_SI_SJ_NS1G_6fusion15FusionCallbacksIS1K_NS1O_17LinearCombinationISI_fSI_fLNS_15FloatRoundStyleE2EEESH_S1N_JEEENS4_5SM1004TMEM4LOAD25SM100_TMEM_LOAD_16dp32b8xES13_NS14_INS15_ILi0ELi4ELi3EEES18_NSW_INS5_IJS19_NSA_ILi16EEEEEENS5_IJS1Z_SB_EEEEEEENS4_39AutoVectorizingCopyWithAssumedAlignmentILi128EEENS4_14SM90_TMA_STOREES23_S25_S25_EEEvvEEEEvNT_6ParamsE,@"STO_CUDA_ENTRY STV_DEFAULT"
_ZN7cutlass13device_kernelINS_4gemm6kernel13GemmUniversalIN4cute5tupleIJiiiiEEENS1_10collective13CollectiveMmaINS1_35MainloopSm100TmaUmmaWarpSpecializedILi12ELi2ELi4ENS5_IJNS4_1CILi1EEESB_SB_EEEEENS5_IJNSA_ILi64EEENSA_ILi80EEENSA_ILi128EEEEEENS_12float_e4m3_tENS5_IJlSB_lEEESI_SJ_NS4_8TiledMMAINS4_8MMA_AtomIJNS4_10MMA_TraitsINS4_19SM100_MMA_F8F6F4_SSEJSI_SI_fSE_SF_NS4_17integral_constantINS4_4UMMA5MajorELSQ_0EEESR_NSO_INSP_7ScaleInELSS_0EEEST_EEEEEENS4_6LayoutISC_NS5_IJNSA_ILi0EEESX_SX_EEEEENS5_IJNS4_10UnderscoreES10_S10_EEEEENS4_13SM90_TMA_LOADENS4_14ComposedLayoutINS4_7SwizzleILi3ELi4ELi3EEENS4_18smem_ptr_flag_bitsILi8EEENSW_INS5_IJNSA_ILi8EEESG_EEENS5_IJSG_SB_EEEEEEEvNS4_8identityES13_S1D_vS1E_EENS_8epilogue10collective18CollectiveEpilogueINS1G_23Sm100TmaWarpSpecializedILi1ELi1ELi40ELb0ELb0EEEJSH_NS5_IJNSW_ISE_SB_EENSW_ISF_SB_EEEEESI_SJ_SI_SJ_NS1G_6fusion15FusionCallbacksIS1K_NS1O_17LinearCombinationISI_fSI_fLNS_15FloatRoundStyleE2EEESH_S1N_JEEENS4_5SM1004TMEM4LOAD25SM100_TMEM_LOAD_16dp32b8xES13_NS14_INS15_ILi0ELi4ELi3EEES18_NSW_INS5_IJS19_NSA_ILi16EEEEEENS5_IJS1Z_SB_EEEEEEENS4_39AutoVectorizingCopyWithAssumedAlignmentILi128EEENS4_14SM90_TMA_STOREES23_S25_S25_EEEvvEEEEvNT_6ParamsE:
[----:B------:R-:W1:Y:S01]  /*0000*/  LDC R1, c[0x0][0x37c] ;  /* 0x0000df00ff017b82 */ /* 0x000e620000000800 */
[----:B------:R-:W2:Y:S01]  /*0010*/  S2R R111, SR_TID.X ;  /* 0x00000000006f7919 */ /* 0x000ea20000002100 */
[----:B------:R-:W3:Y:S01]  /*0020*/  LDCU.64 UR4, c[0x0][0x890] ;  /* 0x00011200ff0477ac */ /* 0x000ee20008000a00 */
[----:B------:R-:W-:Y:S02]  /*0030*/  PRMT R100, RZ, 0x7610, R100 ;  /* 0x00007610ff647816 */ /* 0x000fe40000000064 */
[----:B------:R-:W-:Y:S01]  /*0040*/  ELECT P5, URZ, PT ;  /* 0x0000000000ff782f */ /* 0x000fe200038a0000 */
[----:B------:R-:W4:Y:S01]  /*0050*/  LDCU.64 UR46, c[0x0][0x358] ;  /* 0x00006b00ff2e77ac */ /* 0x000f220008000a00 */
[----:B---3--:R-:W-:-:S04]  /*0060*/  UISETP.NE.U32.AND UP0, UPT, UR4, URZ, UPT ;  /* 0x000000ff0400728c */ /* 0x008fc8000bf05070 */
[----:B------:R-:W-:Y:S01]  /*0070*/  UISETP.NE.AND.EX UP0, UPT, UR5, URZ, UPT, UP0 ;  /* 0x000000ff0500728c */ /* 0x000fe2000bf05300 */
[----:B--2---:R-:W-:-:S05]  /*0080*/  SHF.R.U32.HI R106, RZ, 0x5, R111 ;  /* 0x00000005ff6a7819 */ /* 0x004fca000001166f */
[----:B------:R-:W2:Y:S02]  /*0090*/  SHFL.IDX PT, R0, R106, RZ, 0x1f ;  /* 0x00001fff6a007589 */ /* 0x000ea400000e0000 */
[----:B--2---:R-:W-:Y:S01]  /*00a0*/  R2UR UR8, R0 ;  /* 0x00000000000872ca */ /* 0x004fe200000e0000 */
[----:B-1--4-:R-:W-:-:S14]  /*00b0*/  BRA.U UP0, `(.L_x_0) ;  /* 0x00000001002c7547 */ /* 0x012fdc000b800000 */
[----:B------:R-:W1:Y:S02]  /*00c0*/  LDCU.64 UR6, c[0x0][0x888] ;  /* 0x00011100ff0677ac */ /* 0x000e640008000a00 */
[----:B-1----:R-:W-:-:S04]  /*00d0*/  UISETP.NE.U32.AND UP0, UPT, UR6, URZ, UPT ;  /* 0x000000ff0600728c */ /* 0x002fc8000bf05070 */
[----:B------:R-:W-:-:S09]  /*00e0*/  UISETP.NE.AND.EX UP0, UPT, UR7, URZ, UPT, UP0 ;  /* 0x000000ff0700728c */ /* 0x000fd2000bf05300 */
[----:B------:R-:W-:Y:S05]  /*00f0*/  BRA.U !UP0, `(.L_x_1) ;  /* 0x0000000108147547 */ /* 0x000fea000b800000 */
[----:B------:R-:W1:Y:S02]  /*0100*/  LDC.64 R2, c[0x0][0x888] ;  /* 0x00022200ff027b82 */ /* 0x000e640000000a00 */
[----:B-1----:R-:W2:Y:S01]  /*0110*/  LDG.E R0, desc[UR46][R2.64] ;  /* 0x0000002e02007981 */ /* 0x002ea2000c1e1900 */
[----:B------:R-:W-:Y:S01]  /*0120*/  HFMA2 R100, -RZ, RZ, 0, 5.9604644775390625e-08 ;  /* 0x00000001ff647431 */ /* 0x000fe200000001ff */
[----:B--2---:R-:W-:Y:S01]  /*0130*/  R2UR UR39, R0 ;  /* 0x00000000002772ca */ /* 0x004fe200000e0000 */
[----:B------:R-:W-:Y:S05]  /*0140*/  BRA `(.L_x_0) ;  /* 0x0000000000087947 */ /* 0x000fea0003800000 */
.L_x_1:
[----:B------:R-:W-:Y:S01]  /*0150*/  HFMA2 R100, -RZ, RZ, 0, 5.9604644775390625e-08 ;  /* 0x00000001ff647431 */ /* 0x000fe200000001ff */
[----:B------:R-:W1:Y:S02]  /*0160*/  LDCU UR39, c[0x0][0x880] ;  /* 0x00011000ff2777ac */ /* 0x000e640008000800 */
.L_x_0:
[----:B------:R-:W2:Y:S02]  /*0170*/  LDCU.64 UR6, c[0x0][0x8b0] ;  /* 0x00011600ff0677ac */ /* 0x000ea40008000a00 */
[----:B--2---:R-:W-:-:S04]  /*0180*/  UISETP.NE.U32.AND UP0, UPT, UR6, URZ, UPT ;  /* 0x000000ff0600728c */ /* 0x004fc8000bf05070 */
[----:B------:R-:W-:-:S09]  /*0190*/  UISETP.NE.AND.EX UP0, UPT, UR7, URZ, UPT, UP0 ;  /* 0x000000ff0700728c */ /* 0x000fd2000bf05300 */
[----:B------:R-:W-:Y:S05]  /*01a0*/  BRA.U UP0, `(.L_x_2) ;  /* 0x0000000100207547 */ /* 0x000fea000b800000 */
[----:B------:R-:W2:Y:S02]  /*01b0*/  LDCU.64 UR6, c[0x0][0x8a8] ;  /* 0x00011500ff0677ac */ /* 0x000ea40008000a00 */
[----:B--2---:R-:W-:-:S04]  /*01c0*/  UISETP.NE.U32.AND UP0, UPT, UR6, URZ, UPT ;  /* 0x000000ff0600728c */ /* 0x004fc8000bf05070 */
[----:B------:R-:W-:-:S09]  /*01d0*/  UISETP.NE.AND.EX UP0, UPT, UR7, URZ, UPT, UP0 ;  /* 0x000000ff0700728c */ /* 0x000fd2000bf05300 */
[----:B------:R-:W-:Y:S05]  /*01e0*/  BRA.U !UP0, `(.L_x_3) ;  /* 0x00000001080c7547 */ /* 0x000fea000b800000 */
[----:B------:R-:W2:Y:S02]  /*01f0*/  LDC.64 R58, c[0x0][0x8a8] ;  /* 0x00022a00ff3a7b82 */ /* 0x000ea40000000a00 */
[----:B--2---:R2:W5:Y:S01]  /*0200*/  LDG.E R58, desc[UR46][R58.64] ;  /* 0x0000002e3a3a7981 */ /* 0x004562000c1e1900 */
[----:B------:R-:W-:Y:S05]  /*0210*/  BRA `(.L_x_2) ;  /* 0x0000000000047947 */ /* 0x000fea0003800000 */
.L_x_3:
[----:B------:R-:W3:Y:S02]  /*0220*/  LDC R58, c[0x0][0x8a0] ;  /* 0x00022800ff3a7b82 */ /* 0x000ee40000000800 */
.L_x_2:
[----:B------:R-:W-:Y:S01]  /*0230*/  IMAD.U32 R0, RZ, RZ, UR8 ;  /* 0x00000008ff007e24 */ /* 0x000fe2000f8e00ff */
[----:B------:R-:W-:Y:S04]  /*0240*/  BSSY.RECONVERGENT B0, `(.L_x_4) ;  /* 0x000000c000007945 */ /* 0x000fe80003800200 */
[C---:B------:R-:W-:Y:S02]  /*0250*/  ISETP.NE.OR P1, PT, R0.reuse, 0x1, !P5 ;  /* 0x000000010000780c */ /* 0x040fe40006f25670 */
[----:B------:R-:W-:-:S11]  /*0260*/  ISETP.NE.OR P0, PT, R0, 0x3, !P5 ;  /* 0x000000030000780c */ /* 0x000fd60006f05670 */
[----:B------:R-:W-:Y:S05]  /*0270*/  @P1 BRA `(.L_x_5) ;  /* 0x0000000000201947 */ /* 0x000fea0003800000 */
[----:B------:R-:W4:Y:S02]  /*0280*/  LDCU.64 UR6, c[0x0][0x348] ;  /* 0x00006900ff0677ac */ /* 0x000f240008000a00 */
[----:B----4-:R-:W-:Y:S02]  /*0290*/  UIADD3 UR10, UP1, UPT, UR6, 0x80, URZ ;  /* 0x00000080060a7890 */ /* 0x010fe4000ff3e0ff */
[----:B------:R-:W-:Y:S02]  /*02a0*/  UIADD3 UR6, UP0, UPT, UR6, 0x180, URZ ;  /* 0x0000018006067890 */ /* 0x000fe4000ff1e0ff */
[----:B------:R-:W-:Y:S02]  /*02b0*/  UIADD3.X UR11, UPT, UPT, URZ, UR7, URZ, UP1, !UPT ;  /* 0x00000007ff0b7290 */ /* 0x000fe40008ffe4ff */
[----:B------:R-:W-:-:S07]  /*02c0*/  UIADD3.X UR7, UPT, UPT, URZ, UR7, URZ, UP0, !UPT ;  /* 0x00000007ff077290 */ /* 0x000fce00087fe4ff */
[----:B------:R4:W-:Y:S02]  /*02d0*/  UTMACCTL.PF [UR10] ;  /* 0x000000000a0079b9 */ /* 0x0009e40008040000 */
[----:B------:R4:W-:Y:S02]  /*02e0*/  UTMACCTL.PF [UR6] ;  /* 0x00000000060079b9 */ /* 0x0009e40008040000 */
[----:B----4-:R-:W-:Y:S01]  /*02f0*/  NOP ;  /* 0x0000000000007918 */ /* 0x010fe20000000000 */
.L_x_5:
[----:B-1----:R-:W-:Y:S05]  /*0300*/  BSYNC.RECONVERGENT B0 ;  /* 0x0000000000007941 */ /* 0x002fea0003800200 */
.L_x_4:
[----:B------:R-:W-:Y:S04]  /*0310*/  BSSY.RECONVERGENT B0, `(.L_x_6) ;  /* 0x000000a000007945 */ /* 0x000fe80003800200 */
[----:B------:R-:W-:Y:S05]  /*0320*/  @P0 BRA `(.L_x_7) ;  /* 0x0000000000200947 */ /* 0x000fea0003800000 */
[----:B------:R-:W1:Y:S02]  /*0330*/  LDCU.64 UR6, c[0x0][0x348] ;  /* 0x00006900ff0677ac */ /* 0x000e640008000a00 */
[----:B-1----:R-:W-:Y:S02]  /*0340*/  UIADD3 UR10, UP1, UPT, UR6, 0x580, URZ ;  /* 0x00000580060a7890 */ /* 0x002fe4000ff3e0ff */
[----:B------:R-:W-:Y:S02]  /*0350*/  UIADD3 UR6, UP0, UPT, UR6, 0x680, URZ ;  /* 0x0000068006067890 */ /* 0x000fe4000ff1e0ff */
[----:B------:R-:W-:Y:S02]  /*0360*/  UIADD3.X UR11, UPT, UPT, URZ, UR7, URZ, UP1, !UPT ;  /* 0x00000007ff0b7290 */ /* 0x000fe40008ffe4ff */
[----:B------:R-:W-:-:S07]  /*0370*/  UIADD3.X UR7, UPT, UPT, URZ, UR7, URZ, UP0, !UPT ;  /* 0x00000007ff077290 */ /* 0x000fce00087fe4ff */
[----:B------:R1:W-:Y:S02]  /*0380*/  UTMACCTL.PF [UR10] ;  /* 0x000000000a0079b9 */ /* 0x0003e40008040000 */
[----:B------:R1:W-:Y:S02]  /*0390*/  UTMACCTL.PF [UR6] ;  /* 0x00000000060079b9 */ /* 0x0003e40008040000 */
[----:B-1----:R-:W-:Y:S01]  /*03a0*/  NOP ;  /* 0x0000000000007918 */ /* 0x002fe20000000000 */
.L_x_7:
[----:B------:R-:W-:Y:S05]  /*03b0*/  BSYNC.RECONVERGENT B0 ;  /* 0x0000000000007941 */ /* 0x000fea0003800200 */
.L_x_6:
[----:B------:R-:W1:Y:S01]  /*03c0*/  LDCU.64 UR6, c[0x0][0x888] ;  /* 0x00011100ff0677ac */ /* 0x000e620008000a00 */
[----:B------:R-:W-:Y:S02]  /*03d0*/  UISETP.EQ.U32.AND UP1, UPT, UR4, URZ, UPT ;  /* 0x000000ff0400728c */ /* 0x000fe4000bf22070 */
[----:B------:R-:W-:Y:S02]  /*03e0*/  UPLOP3.LUT UP2, UPT, UPT, UPT, UPT, 0x80, 0x8 ;  /* 0x000000000008789c */ /* 0x000fe40003f4f070 */
[----:B-1----:R-:W-:-:S04]  /*03f0*/  UISETP.NE.U32.AND UP0, UPT, UR6, URZ, UPT ;  /* 0x000000ff0600728c */ /* 0x002fc8000bf05070 */
[----:B------:R-:W-:-:S04]  /*0400*/  UISETP.NE.AND.EX UP0, UPT, UR7, URZ, UPT, UP0 ;  /* 0x000000ff0700728c */ /* 0x000fc8000bf05300 */
[----:B------:R-:W-:-:S04]  /*0410*/  UISETP.EQ.OR.EX UP3, UPT, UR5, URZ, !UP0, UP1 ;  /* 0x000000ff0500728c */ /* 0x000fc8000c762710 */
[----:B------:R-:W-:-:S05]  /*0420*/  UP2UR UR45, UPR, URZ, 0x8 ;  /* 0x00000008ff2d7883 */ /* 0x000fca0008000000 */
[----:B------:R-:W-:Y:S07]  /*0430*/  BRA.U !UP3, `(.L_x_8) ;  /* 0x000000010b207547 */ /* 0x000fee000b800000 */
[----:B------:R-:W-:Y:S01]  /*0440*/  UISETP.NE.U32.AND UP2, UPT, UR4, URZ, UPT ;  /* 0x000000ff0400728c */ /* 0x000fe2000bf45070 */
[----:B------:R-:W-:Y:S01]  /*0450*/  FSETP.NEU.AND P0, PT, RZ, UR39, PT ;  /* 0x00000027ff007c0b */ /* 0x000fe2000bf0d000 */
[----:B------:R-:W-:Y:S02]  /*0460*/  USEL UR4, URZ, 0xffffffff, UP0 ;  /* 0xffffffffff047887 */ /* 0x000fe40008000000 */
[----:B------:R-:W-:-:S10]  /*0470*/  UISETP.NE.AND.EX UP2, UPT, UR5, URZ, UPT, UP2 ;  /* 0x000000ff0500728c */ /* 0x000fd4000bf45320 */
[----:B------:R-:W-:Y:S01]  /*0480*/  VOTEU.ANY UP1, P0 ;  /* 0x0000000000ff7886 */ /* 0x000fe20000020100 */
[----:B------:R-:W-:-:S04]  /*0490*/  @!UP2 USEL UR4, URZ, 0xffffffff, UP1 ;  /* 0xffffffffff04a887 */ /* 0x000fc80008800000 */
[----:B------:R-:W-:-:S04]  /*04a0*/  ULOP3.LUT UR4, UR4, 0x1, URZ, 0xc0, !UPT ;  /* 0x0000000104047892 */ /* 0x000fc8000f8ec0ff */
[----:B------:R-:W-:-:S11]  /*04b0*/  UISETP.NE.U32.AND UP2, UPT, UR4, 0x1, UPT ;  /* 0x000000010400788c */ /* 0x000fd6000bf45070 */
.L_x_8:
[----:B------:R-:W1:Y:S01]  /*04c0*/  SHFL.IDX PT, R2, R106, RZ, 0x1f ;  /* 0x00001fff6a027589 */ /* 0x000e6200000e0000 */
[----:B------:R-:W-:-:S04]  /*04d0*/  UISETP.NE.AND UP1, UPT, UR8, 0x2, UPT ;  /* 0x000000020800788c */ /* 0x000fc8000bf25270 */
[----:B------:R-:W-:Y:S01]  /*04e0*/  USEL UR6, URZ, 0x1, UP1 ;  /* 0x00000001ff067887 */ /* 0x000fe20008800000 */
[----:B-1----:R-:W-:-:S13]  /*04f0*/  ISETP.NE.AND P0, PT, R2, RZ, PT ;  /* 0x000000ff0200720c */ /* 0x002fda0003f05270 */
[----:B------:R-:W-:Y:S05]  /*0500*/  @P0 BRA `(.L_x_9) ;  /* 0x0000000000940947 */ /* 0x000fea0003800000 */
[----:B------:R-:W-:Y:S01]  /*0510*/  ELECT P0, URZ, PT ;  /* 0x0000000000ff782f */ /* 0x000fe20003800000 */
[----:B------:R-:W-:-:S12]  /*0520*/  BSSY.RECONVERGENT B0, `(.L_x_9) ;  /* 0x0000023000007945 */ /* 0x000fd80003800200 */
[----:B------:R-:W-:Y:S05]  /*0530*/  @!P0 BRA `(.L_x_10) ;  /* 0x0000000000848947 */ /* 0x000fea0003800000 */
[----:B------:R-:W1:Y:S01]  /*0540*/  S2UR UR5, SR_CgaCtaId ;  /* 0x00000000000579c3 */ /* 0x000e620000008800 */
[----:B------:R-:W-:Y:S01]  /*0550*/  UMOV UR7, 0x400 ;  /* 0x0000040000077882 */ /* 0x000fe20000000000 */
[----:B------:R-:W-:Y:S02]  /*0560*/  UMOV UR4, 0x1 ;  /* 0x0000000100047882 */ /* 0x000fe40000000000 */
[----:B------:R-:W-:-:S04]  /*0570*/  UIADD3 UR10, UPT, UPT, -UR4, 0x100000, URZ ;  /* 0x00100000040a7890 */ /* 0x000fc8000fffe1ff */
[----:B------:R-:W-:Y:S02]  /*0580*/  USHF.L.U32 UR11, UR10, 0xb, URZ ;  /* 0x0000000b0a0b7899 */ /* 0x000fe400080006ff */
[----:B------:R-:W-:Y:S02]  /*0590*/  USHF.L.U32 UR10, UR10, 0x1, URZ ;  /* 0x000000010a0a7899 */ /* 0x000fe400080006ff */
[----:B-1----:R-:W-:Y:S01]  /*05a0*/  ULEA UR5, UR5, UR7, 0x18 ;  /* 0x0000000705057291 */ /* 0x002fe2000f8ec0ff */
[----:B------:R-:W1:Y:S11]  /*05b0*/  FENCE.VIEW.ASYNC.S ;  /* 0x00000000000073c6 */ /* 0x000e760000000000 */
[----:B-1----:R1:W4:Y:S01]  /*05c0*/  SYNCS.EXCH.64 URZ, [UR5], UR10 ;  /* 0x0000000a05ff75b2 */ /* 0x0023220008000100 */
[----:B------:R1:W1:Y:S01]  /*05d0*/  SYNCS.EXCH.64 URZ, [UR5+0x60], UR10 ;  /* 0x0000600a05ff75b2 */ /* 0x0002620008000100 */
        /* <DEDUP_REMOVED lines=22> */
[----:B----4-:R-:W-:Y:S01]  /*0740*/  NOP ;  /* 0x0000000000007918 */ /* 0x010fe20000000000 */
.L_x_10:
[----:B-1----:R-:W-:Y:S05]  /*0750*/  BSYNC.RECONVERGENT B0 ;  /* 0x0000000000007941 */ /* 0x002fea0003800200 */
.L_x_9:
[----:B------:R-:W1:Y:S01]  /*0760*/  SHFL.IDX PT, R2, R106, RZ, 0x1f ;  /* 0x00001fff6a027589 */ /* 0x000e6200000e0000 */
[----:B------:R-:W-:Y:S01]  /*0770*/  NOP ;  /* 0x0000000000007918 */ /* 0x000fe20000000000 */
[----:B-1----:R-:W-:-:S13]  /*0780*/  ISETP.NE.AND P0, PT, R2, 0x1, PT ;  /* 0x000000010200780c */ /* 0x002fda0003f05270 */
[----:B------:R-:W-:Y:S05]  /*0790*/  @P0 BRA `(.L_x_11) ;  /* 0x0000000000400947 */ /* 0x000fea0003800000 */
[----:B------:R-:W1:Y:S01]  /*07a0*/  S2UR UR7, SR_CgaCtaId ;  /* 0x00000000000779c3 */ /* 0x000e620000008800 */
[----:B------:R-:W-:Y:S01]  /*07b0*/  UMOV UR9, 0x400 ;  /* 0x0000040000097882 */ /* 0x000fe20000000000 */
[----:B------:R-:W-:Y:S01]  /*07c0*/  UMOV UR5, 0x20 ;  /* 0x0000002000057882 */ /* 0x000fe20000000000 */
[----:B------:R-:W-:Y:S01]  /*07d0*/  UMOV UR4, 0x80 ;  /* 0x0000008000047882 */ /* 0x000fe20000000000 */
[----:B------:R-:W-:-:S04]  /*07e0*/  UIADD3 UR10, UPT, UPT, -UR5, 0x100000, URZ ;  /* 0x00100000050a7890 */ /* 0x000fc8000fffe1ff */
[----:B------:R-:W-:Y:S02]  /*07f0*/  USHF.L.U32 UR11, UR10, 0xb, URZ ;  /* 0x0000000b0a0b7899 */ /* 0x000fe400080006ff */
[----:B------:R-:W-:Y:S02]  /*0800*/  USHF.L.U32 UR10, UR10, 0x1, URZ ;  /* 0x000000010a0a7899 */ /* 0x000fe400080006ff */
[----:B------:R-:W-:-:S04]  /*0810*/  UIADD3 UR4, UPT, UPT, -UR4, 0x100000, URZ ;  /* 0x0010000004047890 */ /* 0x000fc8000fffe1ff */
[----:B------:R-:W-:Y:S02]  /*0820*/  USHF.L.U32 UR5, UR4, 0xb, URZ ;  /* 0x0000000b04057899 */ /* 0x000fe400080006ff */
[----:B------:R-:W-:Y:S01]  /*0830*/  USHF.L.U32 UR4, UR4, 0x1, URZ ;  /* 0x0000000104047899 */ /* 0x000fe200080006ff */
[----:B------:R-:W-:Y:S01]  /*0840*/  ELECT P0, URZ, PT ;  /* 0x0000000000ff782f */ /* 0x000fe20003800000 */
[----:B-1----:R-:W-:Y:S01]  /*0850*/  ULEA UR7, UR7, UR9, 0x18 ;  /* 0x0000000907077291 */ /* 0x002fe2000f8ec0ff */
[----:B------:R-:W1:Y:S11]  /*0860*/  FENCE.VIEW.ASYNC.S ;  /* 0x00000000000073c6 */ /* 0x000e760000000000 */
[----:B-1----:R1:W4:Y:S01]  /*0870*/  SYNCS.EXCH.64 URZ, [UR7+0xc0], UR10 ;  /* 0x0000c00a07ff75b2 */ /* 0x0023220008000100 */
[----:B------:R1:W1:Y:S01]  /*0880*/  SYNCS.EXCH.64 URZ, [UR7+0xc8], UR4 ;  /* 0x0000c80407ff75b2 */ /* 0x0002620008000100 */
[----:B------:R-:W-:Y:S01]  /*0890*/  NOP ;  /* 0x0000000000007918 */ /* 0x000fe20000000000 */
.L_x_11:
[----:B------:R-:W2:Y:S01]  /*08a0*/  SHFL.IDX PT, R2, R106, RZ, 0x1f ;  /* 0x00001fff6a027589 */ /* 0x000ea200000e0000 */
[----:B------:R-:W-:Y:S01]  /*08b0*/  NOP ;  /* 0x0000000000007918 */ /* 0x000fe20000000000 */
[----:B--2---:R-:W-:-:S13]  /*08c0*/  ISETP.NE.AND P0, PT, R2, 0x3, PT ;  /* 0x000000030200780c */ /* 0x004fda0003f05270 */
[----:B------:R-:W-:Y:S05]  /*08d0*/  @P0 BRA `(.L_x_12) ;  /* 0x0000000000300947 */ /* 0x000fea0003800000 */
[----:B-1----:R-:W1:Y:S01]  /*08e0*/  S2UR UR5, SR_CgaCtaId ;  /* 0x00000000000579c3 */ /* 0x002e620000008800 */
[----:B------:R-:W-:Y:S01]  /*08f0*/  UMOV UR7, 0x400 ;  /* 0x0000040000077882 */ /* 0x000fe20000000000 */
[----:B------:R-:W-:Y:S01]  /*0900*/  UMOV UR4, 0x20 ;  /* 0x0000002000047882 */ /* 0x000fe20000000000 */
[----:B------:R-:W-:Y:S01]  /*0910*/  ELECT P0, URZ, PT ;  /* 0x0000000000ff782f */ /* 0x000fe20003800000 */
[----:B------:R-:W-:-:S04]  /*0920*/  UIADD3 UR10, UPT, UPT, -UR4, 0x100000, URZ ;  /* 0x00100000040a7890 */ /* 0x000fc8000fffe1ff */
[----:B------:R-:W-:Y:S02]  /*0930*/  USHF.L.U32 UR11, UR10, 0xb, URZ ;  /* 0x0000000b0a0b7899 */ /* 0x000fe400080006ff */
[----:B------:R-:W-:Y:S02]  /*0940*/  USHF.L.U32 UR10, UR10, 0x1, URZ ;  /* 0x000000010a0a7899 */ /* 0x000fe400080006ff */
[----:B-1----:R-:W-:Y:S01]  /*0950*/  ULEA UR5, UR5, UR7, 0x18 ;  /* 0x0000000705057291 */ /* 0x002fe2000f8ec0ff */
[----:B------:R-:W1:Y:S11]  /*0960*/  FENCE.VIEW.ASYNC.S ;  /* 0x00000000000073c6 */ /* 0x000e760000000000 */
[----:B-1----:R2:W1:Y:S01]  /*0970*/  SYNCS.EXCH.64 URZ, [UR5+0xd0], UR10 ;  /* 0x0000d00a05ff75b2 */ /* 0x0024620008000100 */
[----:B------:R2:W1:Y:S02]  /*0980*/  SYNCS.EXCH.64 URZ, [UR5+0xd8], UR10 ;  /* 0x0000d80a05ff75b2 */ /* 0x0004640008000100 */
[----:B--2---:R-:W-:Y:S01]  /*0990*/  NOP ;  /* 0x0000000000007918 */ /* 0x004fe20000000000 */
.L_x_12:
[----:B------:R-:W2:Y:S01]  /*09a0*/  SHFL.IDX PT, R2, R106, RZ, 0x1f ;  /* 0x00001fff6a027589 */ /* 0x000ea200000e0000 */
[----:B------:R-:W-:Y:S01]  /*09b0*/  NOP ;  /* 0x0000000000007918 */ /* 0x000fe20000000000 */
[----:B--2---:R-:W-:-:S13]  /*09c0*/  ISETP.NE.AND P0, PT, R2, 0x4, PT ;  /* 0x000000040200780c */ /* 0x004fda0003f05270 */
[----:B------:R-:W-:Y:S05]  /*09d0*/  @P0 BRA `(.L_x_13) ;  /* 0x00000000004c0947 */ /* 0x000fea0003800000 */
[----:B-1----:R-:W1:Y:S01]  /*09e0*/  S2UR UR5, SR_CgaCtaId ;  /* 0x00000000000579c3 */ /* 0x002e620000008800 */
[----:B------:R-:W-:Y:S01]  /*09f0*/  UMOV UR9, 0x100 ;  /* 0x0000010000097882 */ /* 0x000fe20000000000 */
[----:B------:R-:W-:Y:S01]  /*0a00*/  UMOV UR7, 0x400 ;  /* 0x0000040000077882 */ /* 0x000fe20000000000 */
[----:B------:R-:W-:Y:S01]  /*0a10*/  USEL UR9, UR9, 0xe0, UP2 ;  /* 0x000000e009097887 */ /* 0x000fe20009000000 */
[----:B------:R-:W-:Y:S01]  /*0a20*/  UMOV UR4, 0x1 ;  /* 0x0000000100047882 */ /* 0x000fe20000000000 */
[----:B------:R-:W-:Y:S01]  /*0a30*/  ELECT P0, URZ, PT ;  /* 0x0000000000ff782f */ /* 0x000fe20003800000 */
[----:B------:R-:W-:-:S04]  /*0a40*/  UIADD3 UR10, UPT, UPT, -UR4, 0x100000, URZ ;  /* 0x00100000040a7890 */ /* 0x000fc8000fffe1ff */
[----:B------:R-:W-:Y:S02]  /*0a50*/  USHF.L.U32 UR11, UR10, 0xb, URZ ;  /* 0x0000000b0a0b7899 */ /* 0x000fe400080006ff */
[----:B------:R-:W-:Y:S02]  /*0a60*/  USHF.L.U32 UR10, UR10, 0x1, URZ ;  /* 0x000000010a0a7899 */ /* 0x000fe400080006ff */
[----:B------:R-:W-:-:S04]  /*0a70*/  UIADD3 UR12, UPT, UPT, -UR9, 0x100000, URZ ;  /* 0x00100000090c7890 */ /* 0x000fc8000fffe1ff */
[----:B------:R-:W-:Y:S02]  /*0a80*/  USHF.L.U32 UR13, UR12, 0xb, URZ ;  /* 0x0000000b0c0d7899 */ /* 0x000fe400080006ff */
[----:B------:R-:W-:Y:S02]  /*0a90*/  USHF.L.U32 UR12, UR12, 0x1, URZ ;  /* 0x000000010c0c7899 */ /* 0x000fe400080006ff */
[----:B-1----:R-:W-:Y:S01]  /*0aa0*/  ULEA UR5, UR5, UR7, 0x18 ;  /* 0x0000000705057291 */ /* 0x002fe2000f8ec0ff */
[----:B------:R-:W1:Y:S11]  /*0ab0*/  FENCE.VIEW.ASYNC.S ;  /* 0x00000000000073c6 */ /* 0x000e760000000000 */
[----:B-1----:R2:W1:Y:S01]  /*0ac0*/  SYNCS.EXCH.64 URZ, [UR5+0xe0], UR10 ;  /* 0x0000e00a05ff75b2 */ /* 0x0024620008000100 */
[----:B------:R2:W1:Y:S01]  /*0ad0*/  SYNCS.EXCH.64 URZ, [UR5+0xf0], UR12 ;  /* 0x0000f00c05ff75b2 */ /* 0x0004620008000100 */
[----:B------:R2:W1:Y:S01]  /*0ae0*/  SYNCS.EXCH.64 URZ, [UR5+0xe8], UR10 ;  /* 0x0000e80a05ff75b2 */ /* 0x0004620008000100 */
[----:B------:R2:W1:Y:S02]  /*0af0*/  SYNCS.EXCH.64 URZ, [UR5+0xf8], UR12 ;  /* 0x0000f80c05ff75b2 */ /* 0x0004640008000100 */
[----:B--2---:R-:W-:Y:S01]  /*0b00*/  NOP ;  /* 0x0000000000007918 */ /* 0x004fe20000000000 */
.L_x_13:
[----:B------:R-:W2:Y:S01]  /*0b10*/  SHFL.IDX PT, R2, R106, RZ, 0x1f ;  /* 0x00001fff6a027589 */ /* 0x000ea200000e0000 */
[----:B------:R-:W-:Y:S01]  /*0b20*/  NOP ;  /* 0x0000000000007918 */ /* 0x000fe20000000000 */
[----:B--2---:R-:W-:-:S13]  /*0b30*/  ISETP.NE.AND P0, PT, R2, 0x5, PT ;  /* 0x000000050200780c */ /* 0x004fda0003f05270 */
[----:B------:R-:W-:Y:S05]  /*0b40*/  @P0 BRA `(.L_x_14) ;  /* 0x0000000000580947 */ /* 0x000fea0003800000 */
[----:B-1----:R-:W1:Y:S01]  /*0b50*/  S2UR UR7, SR_CgaCtaId ;  /* 0x00000000000779c3 */ /* 0x002e620000008800 */
        /* <DEDUP_REMOVED lines=12> */
[----:B-1----:R2:W1:Y:S01]  /*0c20*/  SYNCS.EXCH.64 URZ, [UR7+0x100], UR10 ;  /* 0x0001000a07ff75b2 */ /* 0x0024620008000100 */
[----:B------:R2:W1:Y:S01]  /*0c30*/  SYNCS.EXCH.64 URZ, [UR7+0x120], UR4 ;  /* 0x0001200407ff75b2 */ /* 0x0004620008000100 */
[----:B------:R2:W1:Y:S01]  /*0c40*/  SYNCS.EXCH.64 URZ, [UR7+0x108], UR10 ;  /* 0x0001080a07ff75b2 */ /* 0x0004620008000100 */
[----:B------:R2:W1:Y:S01]  /*0c50*/  SYNCS.EXCH.64 URZ, [UR7+0x128], UR4 ;  /* 0x0001280407ff75b2 */ /* 0x0004620008000100 */
[----:B------:R2:W1:Y:S01]  /*0c60*/  SYNCS.EXCH.64 URZ, [UR7+0x110], UR10 ;  /* 0x0001100a07ff75b2 */ /* 0x0004620008000100 */
[----:B------:R2:W1:Y:S01]  /*0c70*/  SYNCS.EXCH.64 URZ, [UR7+0x130], UR4 ;  /* 0x0001300407ff75b2 */ /* 0x0004620008000100 */
[----:B------:R2:W1:Y:S01]  /*0c80*/  SYNCS.EXCH.64 URZ, [UR7+0x118], UR10 ;  /* 0x0001180a07ff75b2 */ /* 0x0004620008000100 */
[----:B------:R2:W1:Y:S02]  /*0c90*/  SYNCS.EXCH.64 URZ, [UR7+0x138], UR4 ;  /* 0x0001380407ff75b2 */ /* 0x0004640008000100 */
[----:B--2---:R-:W-:Y:S01]  /*0ca0*/  NOP ;  /* 0x0000000000007918 */ /* 0x004fe20000000000 */
.L_x_14:
        /* <DEDUP_REMOVED lines=18> */
.L_x_15:
[----:B-1----:R-:W1:Y:S01]  /*0dd0*/  S2UR UR5, SR_CTAID.X ;  /* 0x00000000000579c3 */ /* 0x002e620000002500 */
[----:B------:R-:W-:-:S05]  /*0de0*/  CS2R.32 R101, SR_CgaSize ;  /* 0x0000000000657805 */ /* 0x000fca0000008a00 */
[----:B------:R-:W-:-:S05]  /*0df0*/  IMAD R101, R101, -0xa0, RZ ;  /* 0xffffff6065657824 */ /* 0x000fca00078e02ff */
[----:B------:R-:W-:-:S14]  /*0e00*/  R2UR UR9, R101 ;  /* 0x00000000650972ca */ /* 0x000fdc00000e0000 */
[----:B------:R-:W2:Y:S01]  /*0e10*/  LDCU UR9, c[0x0][UR9+0x2b0] ;  /* 0x00005600090977ac */ /* 0x000ea20008000800 */
[----:B------:R-:W-:Y:S01]  /*0e20*/  NOP ;  /* 0x0000000000007918 */ /* 0x000fe20000000000 */
[----:B------:R-:W-:-:S05]  /*0e30*/  CS2R.32 R101, SR_CgaSize ;  /* 0x0000000000657805 */ /* 0x000fca0000008a00 */
[----:B------:R-:W-:-:S05]  /*0e40*/  IMAD R101, R101, -0xa0, RZ ;  /* 0xffffff6065657824 */ /* 0x000fca00078e02ff */
[----:B------:R-:W-:-:S14]  /*0e50*/  R2UR UR7, R101 ;  /* 0x00000000650772ca */ /* 0x000fdc00000e0000 */
[----:B------:R-:W3:Y:S01]  /*0e60*/  LDCU UR7, c[0x0][UR7+0x2b4] ;  /* 0x00005680070777ac */ /* 0x000ee20008000800 */
[----:B------:R-:W4:Y:S08]  /*0e70*/  S2UR UR4, SR_CTAID.Y ;  /* 0x00000000000479c3 */ /* 0x000f300000002600 */
[----:B------:R-:W3:Y:S01]  /*0e80*/  LDC R9, c[0x0][0xb24] ;  /* 0x0002c900ff097b82 */ /* 0x000ee20000000800 */
[----:B-1----:R-:W-:-:S02]  /*0e90*/  I2FP.F32.U32 R5, UR5 ;  /* 0x0000000500057c45 */ /* 0x002fc40008201000 */
[----:B------:R-:W-:-:S05]  /*0ea0*/  CS2R.32 R3, SR_CgaSize ;  /* 0x0000000000037805 */ /* 0x000fca0000008a00 */
[----:B------:R-:W-:-:S06]  /*0eb0*/  IMAD R3, R3, -0xa0, RZ ;  /* 0xffffff6003037824 */ /* 0x000fcc00078e02ff */
[----:B------:R-:W1:Y:S01]  /*0ec0*/  LDC R3, c[0x0][R3+0x2a0] ;  /* 0x0000a80003037b82 */ /* 0x000e620000000800 */
[----:B------:R-:W-:Y:S01]  /*0ed0*/  MOV R101, UR5 ;  /* 0x0000000500657c02 */ /* 0x000fe20008000f00 */
[----:B--2---:R-:W-:Y:S01]  /*0ee0*/  FMUL R5, R5, UR9 ;  /* 0x0000000905057c20 */ /* 0x004fe20008400000 */
[----:B----4-:R-:W-:Y:S02]  /*0ef0*/  I2FP.F32.U32 R4, UR4 ;  /* 0x0000000400047c45 */ /* 0x010fe40008201000 */
[----:B------:R-:W-:-:S05]  /*0f00*/  CS2R.32 R2, SR_CgaSize ;  /* 0x0000000000027805 */ /* 0x000fca0000008a00 */
[----:B------:R-:W-:-:S06]  /*0f10*/  IMAD R2, R2, -0xa0, RZ ;  /* 0xffffff6002027824 */ /* 0x000fcc00078e02ff */
[----:B------:R-:W2:Y:S01]  /*0f20*/  LDC R2, c[0x0][R2+0x2a4] ;  /* 0x0000a90002027b82 */ /* 0x000ea20000000800 */
[----:B------:R-:W4:Y:S01]  /*0f30*/  F2I.U32.TRUNC.NTZ R98, R5 ;  /* 0x0000000500627305 */ /* 0x000f22000020f000 */
[----:B------:R-:W-:Y:S01]  /*0f40*/  MOV R99, UR4 ;  /* 0x0000000400637c02 */ /* 0x000fe20008000f00 */
[----:B---3--:R-:W-:-:S05]  /*0f50*/  FMUL R4, R4, UR7 ;  /* 0x0000000704047c20 */ /* 0x008fca0008400000 */
[----:B------:R-:W-:Y:S01]  /*0f60*/  BAR.SYNC.DEFER_BLOCKING 0x0 ;  /* 0x0000000000007b1d */ /* 0x000fe20000010000 */
[----:B------:R-:W-:-:S05]  /*0f70*/  ISETP.GE.AND P0, PT, R9, 0x1, PT ;  /* 0x000000010900780c */ /* 0x000fca0003f06270 */
[----:B------:R-:W3:Y:S02]  /*0f80*/  F2I.U32.TRUNC.NTZ R91, R4 ;  /* 0x00000004005b7305 */ /* 0x000ee4000020f000 */
[----:B------:R-:W2:Y:S01]  /*0f90*/  S2UR UR36, SR_CTAID.Z ;  /* 0x00000000002479c3 */ /* 0x000ea20000002700 */
[----:B----4-:R-:W-:-:S05]  /*0fa0*/  IADD3 R98, PT, PT, -R98, RZ, RZ ;  /* 0x000000ff62627210 */ /* 0x010fca0007ffe1ff */
[----:B-1----:R-:W-:Y:S01]  /*0fb0*/  IMAD R98, R3, R98, UR5 ;  /* 0x0000000503627e24 */ /* 0x002fe2000f8e0262 */
[----:B---3--:R-:W-:-:S05]  /*0fc0*/  IADD3 R91, PT, PT, -R91, RZ, RZ ;  /* 0x000000ff5b5b7210 */ /* 0x008fca0007ffe1ff */
[----:B--2---:R-:W-:Y:S01]  /*0fd0*/  IMAD R91, R2, R91, UR4 ;  /* 0x00000004025b7e24 */ /* 0x004fe2000f8e025b */
[----:B------:R-:W-:Y:S06]  /*0fe0*/  @!P0 BRA `(.L_x_16) ;  /* 0x0000000000b88947 */ /* 0x000fec0003800000 */
[----:B------:R-:W1:Y:S01]  /*0ff0*/  LDC.64 R4, c[0x0][0xb18] ;  /* 0x0002c600ff047b82 */ /* 0x000e620000000a00 */
[----:B------:R-:W-:-:S07]  /*1000*/  ISETP.NE.AND P0, PT, R9, 0x1, PT ;  /* 0x000000010900780c */ /* 0x000fce0003f05270 */
[----:B------:R-:W2:Y:S08]  /*1010*/  LDC R10, c[0x0][0xb0c] ;  /* 0x0002c300ff0a7b82 */ /* 0x000eb00000000800 */
[----:B------:R-:W3:Y:S08]  /*1020*/  LDC R11, c[0x0][0x370] ;  /* 0x0000dc00ff0b7b82 */ /* 0x000ef00000000800 */
[----:B------:R-:W4:Y:S01]  /*1030*/  LDC R12, c[0x0][0x374] ;  /* 0x0000dd00ff0c7b82 */ /* 0x000f220000000800 */
[----:B-1----:R-:W-:-:S07]  /*1040*/  ISETP.NE.AND P1, PT, R4, 0x1, PT ;  /* 0x000000010400780c */ /* 0x002fce0003f25270 */
[----:B------:R-:W3:Y:S01]  /*1050*/  LDC.64 R6, c[0x0][0xb10] ;  /* 0x0002c400ff067b82 */ /* 0x000ee20000000a00 */
[----:B--2---:R-:W-:-:S07]  /*1060*/  ISETP.NE.AND P2, PT, R10, 0x1, PT ;  /* 0x000000010a00780c */ /* 0x004fce0003f45270 */
[----:B------:R-:W1:Y:S08]  /*1070*/  LDC R8, c[0x0][0xb20] ;  /* 0x0002c800ff087b82 */ /* 0x000e700000000800 */
[----:B------:R-:W2:Y:S01]  /*1080*/  LDC.64 R2, c[0x0][0xb28] ;  /* 0x0002ca00ff027b82 */ /* 0x000ea20000000a00 */
[----:B----4-:R-:W-:-:S04]  /*1090*/  IMAD.HI.U32 R13, R12, R5, RZ ;  /* 0x000000050c0d7227 */ /* 0x010fc800078e00ff */
[----:B------:R-:W-:-:S04]  /*10a0*/  IMAD.HI.U32 R5, R99, R5, RZ ;  /* 0x0000000563057227 */ /* 0x000fc800078e00ff */
[----:B---3--:R-:W-:-:S04]  /*10b0*/  IMAD.HI.U32 R14, R11, R6, RZ ;  /* 0x000000060b0e7227 */ /* 0x008fc800078e00ff */
[----:B------:R-:W-:Y:S01]  /*10c0*/  IMAD.HI.U32 R16, R101, R6, RZ ;  /* 0x0000000665107227 */ /* 0x000fe200078e00ff */
[-C--:B------:R-:W-:Y:S02]  /*10d0*/  @P2 SHF.R.U32.HI R11, RZ, R7.reuse, R14 ;  /* 0x00000007ff0b2219 */ /* 0x080fe4000001160e */
[-C--:B-1----:R-:W-:Y:S02]  /*10e0*/  @P1 SHF.R.U32.HI R12, RZ, R8.reuse, R13 ;  /* 0x00000008ff0c1219 */ /* 0x082fe4000001160d */
[----:B------:R-:W-:Y:S02]  /*10f0*/  SHF.R.U32.HI R8, RZ, R8, R5 ;  /* 0x00000008ff087219 */ /* 0x000fe40000011605 */
[----:B------:R-:W-:Y:S02]  /*1100*/  SHF.R.U32.HI R16, RZ, R7, R16 ;  /* 0x00000007ff107219 */ /* 0x000fe40000011610 */
[----:B------:R-:W-:Y:S01]  /*1110*/  SEL R5, R99, R8, !P1 ;  /* 0x0000000863057207 */ /* 0x000fe20004800000 */
[----:B--2---:R-:W-:Y:S01]  /*1120*/  IMAD.HI.U32 R14, R12, R2, RZ ;  /* 0x000000020c0e7227 */ /* 0x004fe200078e00ff */
[----:B------:R-:W-:-:S03]  /*1130*/  SEL R7, R101, R16, !P2 ;  /* 0x0000001065077207 */ /* 0x000fc60005000000 */
[----:B------:R-:W-:Y:S01]  /*1140*/  IMAD.HI.U32 R6, R11, R2, RZ ;  /* 0x000000020b067227 */ /* 0x000fe200078e00ff */
[----:B------:R-:W-:-:S04]  /*1150*/  @P0 SHF.R.U32.HI R12, RZ, R3, R14 ;  /* 0x00000003ff0c0219 */ /* 0x000fc8000001160e */
[----:B------:R-:W-:Y:S01]  /*1160*/  @P0 SHF.R.U32.HI R11, RZ, R3, R6 ;  /* 0x00000003ff0b0219 */ /* 0x000fe20000011606 */
[----:B------:R-:W-:-:S04]  /*1170*/  IMAD R12, R12, R9, RZ ;  /* 0x000000090c0c7224 */ /* 0x000fc800078e02ff */
[----:B------:R-:W-:Y:S01]  /*1180*/  IMAD R6, R11, R9, RZ ;  /* 0x000000090b067224 */ /* 0x000fe200078e02ff */
[----:B------:R-:W-:-:S04]  /*1190*/  ISETP.GE.AND P1, PT, R5, R12, PT ;  /* 0x0000000c0500720c */ /* 0x000fc80003f26270 */
[----:B------:R-:W-:Y:S01]  /*11a0*/  ISETP.GE.OR P1, PT, R7, R6, P1 ;  /* 0x000000060700720c */ /* 0x000fe20000f26670 */
[----:B------:R-:W-:-:S05]  /*11b0*/  IMAD.HI.U32 R6, R5, R2, RZ ;  /* 0x0000000205067227 */ /* 0x000fca00078e00ff */
[----:B------:R-:W-:-:S04]  /*11c0*/  SHF.R.U32.HI R6, RZ, R3, R6 ;  /* 0x00000003ff067219 */ /* 0x000fc80000011606 */
[----:B------:R-:W-:-:S03]  /*11d0*/  SEL R6, R5, R6, !P0 ;  /* 0x0000000605067207 */ /* 0x000fc60004000000 */
[----:B------:R-:W-:Y:S01]  /*11e0*/  @!P1 IMAD.HI.U32 R8, R7, R2, RZ ;  /* 0x0000000207089227 */ /* 0x000fe200078e00ff */
[----:B------:R-:W-:-:S04]  /*11f0*/  IADD3 R2, PT, PT, -R6, RZ, RZ ;  /* 0x000000ff06027210 */ /* 0x000fc80007ffe1ff */
[----:B------:R-:W-:Y:S01]  /*1200*/  @!P1 SHF.R.U32.HI R8, RZ, R3, R8 ;  /* 0x00000003ff089219 */ /* 0x000fe20000011608 */
[----:B------:R-:W-:-:S03]  /*1210*/  IMAD R2, R9, R2, R5 ;  /* 0x0000000209027224 */ /* 0x000fc600078e0205 */
[----:B------:R-:W-:Y:S02]  /*1220*/  @!P1 SEL R3, R7, R8, !P0 ;  /* 0x0000000807039207 */ /* 0x000fe40004000000 */
[----:B------:R-:W-:-:S03]  /*1230*/  IADD3 R8, PT, PT, -R5, RZ, RZ ;  /* 0x000000ff05087210 */ /* 0x000fc60007ffe1ff */
[--C-:B------:R-:W-:Y:S02]  /*1240*/  @!P1 IMAD.IADD R6, R6, 0x1, -R3.reuse ;  /* 0x0000000106069824 */ /* 0x100fe400078e0a03 */
[----:B------:R-:W-:Y:S01]  /*1250*/  @!P1 IMAD R3, R2, R11, R3 ;  /* 0x0000000b02039224 */ /* 0x000fe200078e0203 */
[----:B------:R-:W-:Y:S01]  /*1260*/  IADD3 R2, PT, PT, -R7, RZ, RZ ;  /* 0x000000ff07027210 */ /* 0x000fe20007ffe1ff */
[----:B------:R-:W-:Y:S02]  /*1270*/  @!P1 IMAD R5, R6, R9, R7 ;  /* 0x0000000906059224 */ /* 0x000fe400078e0207 */
[----:B------:R-:W-:Y:S02]  /*1280*/  IMAD R8, R4, R8, R99 ;  /* 0x0000000804087224 */ /* 0x000fe400078e0263 */
[----:B------:R-:W-:Y:S02]  /*1290*/  @!P1 IMAD.MOV.U32 R7, RZ, RZ, R3 ;  /* 0x000000ffff079224 */ /* 0x000fe400078e0003 */
[----:B------:R-:W-:-:S02]  /*12a0*/  IMAD R2, R10, R2, R101 ;  /* 0x000000020a027224 */ /* 0x000fc400078e0265 */
[----:B------:R-:W-:Y:S02]  /*12b0*/  IMAD R99, R5, R4, R8 ;  /* 0x0000000405637224 */ /* 0x000fe400078e0208 */
[----:B------:R-:W-:Y:S02]  /*12c0*/  IMAD R101, R7, R10, R2 ;  /* 0x0000000a07657224 */ /* 0x000fe400078e0202 */
.L_x_16:
[----:B------:R-:W1:Y:S01]  /*12d0*/  LDCU UR4, c[0x0][0xb30] ;  /* 0x00016600ff0477ac */ /* 0x000e620008000800 */
[----:B------:R-:W2:Y:S08]  /*12e0*/  S2UR UR37, SR_CgaCtaId ;  /* 0x00000000002579c3 */ /* 0x000eb00000008800 */
[----:B------:R-:W3:Y:S01]  /*12f0*/  LDC R22, c[0x0][0xb24] ;  /* 0x0002c900ff167b82 */ /* 0x000ee20000000800 */
[----:B-1----:R-:W-:-:S09]  /*1300*/  UISETP.NE.AND UP1, UPT, UR4, 0x1, UPT ;  /* 0x000000010400788c */ /* 0x002fd2000bf25270 */
[----:B--2---:R-:W-:Y:S05]  /*1310*/  BRA.U UP1, `(.L_x_17) ;  /* 0x0000000101407547 */ /* 0x004fea000b800000 */
[----:B------:R-:W1:Y:S08]  /*1320*/  LDC.64 R4, c[0x0][0xb10] ;  /* 0x0002c400ff047b82 */ /* 0x000e700000000a00 */
[----:B------:R-:W2:Y:S08]  /*1330*/  LDC.64 R2, c[0x0][0xb18] ;  /* 0x0002c600ff027b82 */ /* 0x000eb00000000a00 */
[----:B------:R-:W4:Y:S08]  /*1340*/  LDC R6, c[0x0][0xb20] ;  /* 0x0002c800ff067b82 */ /* 0x000f300000000800 */
[----:B------:R-:W3:Y:S01]  /*1350*/  LDC R8, c[0x0][0xb0c] ;  /* 0x0002c300ff087b82 */ /* 0x000ee20000000800 */
[----:B-1----:R-:W-:-:S05]  /*1360*/  IMAD.HI.U32 R4, R101, R4, RZ ;  /* 0x0000000465047227 */ /* 0x002fca00078e00ff */
[----:B------:R-:W-:Y:S01]  /*1370*/  SHF.R.U32.HI R4, RZ, R5, R4 ;  /* 0x00000005ff047219 */ /* 0x000fe20000011604 */
[----:B--2---:R-:W-:Y:S01]  /*1380*/  IMAD.HI.U32 R3, R99, R3, RZ ;  /* 0x0000000363037227 */ /* 0x004fe200078e00ff */
[----:B------:R-:W-:-:S04]  /*1390*/  ISETP.NE.AND P0, PT, R2, 0x1, PT ;  /* 0x000000010200780c */ /* 0x000fc80003f05270 */
[----:B----4-:R-:W-:-:S04]  /*13a0*/  SHF.R.U32.HI R6, RZ, R6, R3 ;  /* 0x00000006ff067219 */ /* 0x010fc80000011603 */
[----:B------:R-:W-:Y:S02]  /*13b0*/  SEL R3, R99, R6, !P0 ;  /* 0x0000000663037207 */ /* 0x000fe40004000000 */
[----:B---3--:R-:W-:-:S04]  /*13c0*/  ISETP.NE.AND P1, PT, R8, 0x1, PT ;  /* 0x000000010800780c */ /* 0x008fc80003f25270 */
[----:B------:R-:W-:-:S05]  /*13d0*/  SEL R4, R101, R4, !P1 ;  /* 0x0000000465047207 */ /* 0x000fca0004800000 */
[----:B------:R-:W-:Y:S02]  /*13e0*/  IMAD.IADD R5, R3, 0x1, -R4 ;  /* 0x0000000103057824 */ /* 0x000fe400078e0a04 */
[----:B------:R-:W-:Y:S02]  /*13f0*/  IMAD.IADD R3, R4, 0x1, -R3 ;  /* 0x0000000104037824 */ /* 0x000fe400078e0a03 */
[----:B------:R-:W-:Y:S02]  /*1400*/  IMAD R101, R5, R8, R101 ;  /* 0x0000000805657224 */ /* 0x000fe400078e0265 */
[----:B------:R-:W-:-:S07]  /*1410*/  IMAD R99, R3, R2, R99 ;  /* 0x0000000203637224 */ /* 0x000fce00078e0263 */
.L_x_17:
[----:B------:R-:W-:Y:S01]  /*1420*/  BAR.SYNC.DEFER_BLOCKING 0x0 ;  /* 0x0000000000007b1d */ /* 0x000fe20000010000 */
[----:B------:R-:W-:Y:S01]  /*1430*/  UISETP.NE.AND UP1, UPT, UR8, 0x2, UPT ;  /* 0x000000020800788c */ /* 0x000fe2000bf25270 */
[----:B------:R-:W-:Y:S02]  /*1440*/  ISETP.NE.OR P5, PT, R0, 0x2, !P5 ;  /* 0x000000020000780c */ /* 0x000fe40006fa5670 */
[----:B------:R-:W-:-:S06]  /*1450*/  LOP3.LUT R2, R111, 0x1f, RZ, 0xc0, !PT ;  /* 0x0000001f6f027812 */ /* 0x000fcc00078ec0ff */
[----:B------:R-:W-:Y:S05]  /*1460*/  BRA.U UP1, `(.L_x_18) ;  /* 0x00000015017c7547 */ /* 0x000fea000b800000 */
[----:B------:R-:W1:Y:S01]  /*1470*/  LDCU UR15, c[0x0][0x38c] ;  /* 0x00007180ff0f77ac */ /* 0x000e620008000800 */
[----:B------:R-:W2:Y:S01]  /*1480*/  LDC R9, c[0x0][0x370] ;  /* 0x0000dc00ff097b82 */ /* 0x000ea20000000800 */
[----:B------:R-:W-:Y:S01]  /*1490*/  PLOP3.LUT P1, PT, PT, PT, UP2, 0x80, 0x8 ;  /* 0x000000000008781c */ /* 0x000fe20003f2f028 */
[----:B------:R-:W-:Y:S01]  /*14a0*/  IMAD.MOV.U32 R15, RZ, RZ, 0x1 ;  /* 0x00000001ff0f7424 */ /* 0x000fe200078e00ff */
[----:B------:R-:W-:Y:S01]  /*14b0*/  ISETP.EQ.OR P4, PT, R2, RZ, P5 ;  /* 0x000000ff0200720c */ /* 0x000fe20002f82670 */
[----:B------:R-:W-:Y:S01]  /*14c0*/  IMAD.MOV.U32 R14, RZ, RZ, RZ ;  /* 0x000000ffff0e7224 */ /* 0x000fe200078e00ff */
[----:B------:R-:W-:Y:S02]  /*14d0*/  PLOP3.LUT P1, PT, P1, PT, PT, 0x8, 0x80 ;  /* 0x000000000080781c */ /* 0x000fe40000f2e170 */
[----:B------:R-:W-:Y:S01]  /*14e0*/  CS2R R12, SRZ ;  /* 0x00000000000c7805 */ /* 0x000fe2000001ff00 */
[----:B------:R-:W-:Y:S01]  /*14f0*/  IMAD.MOV.U32 R10, RZ, RZ, 0x1 ;  /* 0x00000001ff0a7424 */ /* 0x000fe200078e00ff */
[----:B------:R-:W4:Y:S01]  /*1500*/  LDC R0, c[0x0][0x374] ;  /* 0x0000dd00ff007b82 */ /* 0x000f220000000800 */
[----:B------:R-:W2:Y:S01]  /*1510*/  LDCU.64 UR24, c[0x0][0x348] ;  /* 0x00006900ff1877ac */ /* 0x000ea20008000a00 */
[----:B------:R-:W-:Y:S01]  /*1520*/  UMOV UR13, URZ ;  /* 0x000000ff000d7c82 */ /* 0x000fe20008000000 */
[----:B-1----:R-:W-:-:S04]  /*1530*/  UIADD3 UR5, UPT, UPT, UR15, 0x7f, URZ ;  /* 0x0000007f0f057890 */ /* 0x002fc8000fffe0ff */
[----:B------:R-:W-:-:S04]  /*1540*/  USHF.R.S32.HI UR4, URZ, 0x1f, UR5 ;  /* 0x0000001fff047899 */ /* 0x000fc80008011405 */
[----:B------:R-:W-:-:S04]  /*1550*/  ULEA.HI UR4, UR4, UR5, URZ, 0x7 ;  /* 0x0000000504047291 */ /* 0x000fc8000f8f38ff */
[----:B------:R-:W-:Y:S02]  /*1560*/  USHF.R.S32.HI UR22, URZ, 0x7, UR4 ;  /* 0x00000007ff167899 */ /* 0x000fe40008011404 */
[----:B------:R-:W-:Y:S02]  /*1570*/  UIADD3 UR4, UPT, UPT, UR15, -0x1, URZ ;  /* 0xffffffff0f047890 */ /* 0x000fe4000fffe0ff */
[----:B------:R-:W-:Y:S02]  /*1580*/  UISETP.LT.U32.AND UP0, UPT, UR22, 0xc, UPT ;  /* 0x0000000c1600788c */ /* 0x000fe4000bf01070 */
[----:B------:R-:W-:Y:S02]  /*1590*/  UISETP.GE.U32.AND UP1, UPT, UR4, -0xff, UPT ;  /* 0xffffff010400788c */ /* 0x000fe4000bf26070 */
[----:B------:R-:W-:Y:S02]  /*15a0*/  USEL UR21, UR22, 0xc, UP0 ;  /* 0x0000000c16157887 */ /* 0x000fe40008000000 */
[----:B------:R-:W-:-:S02]  /*15b0*/  UIADD3 UR15, UPT, UPT, UR15, 0xfe, URZ ;  /* 0x000000fe0f0f7890 */ /* 0x000fc4000fffe0ff */
[----:B------:R-:W-:Y:S02]  /*15c0*/  UIADD3 UR7, UPT, UPT, UR21, -0x1, URZ ;  /* 0xffffffff15077890 */ /* 0x000fe4000fffe0ff */
[----:B------:R-:W-:-:S03]  /*15d0*/  UIADD3 UR14, UPT, UPT, UR22, -UR21, URZ ;  /* 0x80000015160e7290 */ /* 0x000fc6000fffe0ff */
[----:B------:R-:W-:-:S04]  /*15e0*/  @UP1 UIADD3 UR7, UPT, UPT, UR21, URZ, URZ ;  /* 0x000000ff15071290 */ /* 0x000fc8000fffe0ff */
[----:B--2---:R-:W-:-:S12]  /*15f0*/  UIADD3 UR7, UPT, UPT, UR7, 0x1, URZ ;  /* 0x0000000107077890 */ /* 0x004fd8000fffe0ff */
.L_x_36:
[----:B------:R-:W-:Y:S01]  /*1600*/  UISETP.NE.AND UP0, UPT, UR37, URZ, UPT ;  /* 0x000000ff2500728c */ /* 0x000fe2000bf05270 */
[----:B------:R-:W1:Y:S08]  /*1610*/  S2UR UR37, SR_CgaCtaId ;  /* 0x00000000002579c3 */ /* 0x000e700000008800 */
[----:B------:R-:W-:Y:S05]  /*1620*/  BRA.U UP0, `(.L_x_19) ;  /* 0x0000000100347547 */ /* 0x000fea000b800000 */
[----:B------:R-:W2:Y:S01]  /*1630*/  S2R R2, SR_CgaCtaId ;  /* 0x0000000000027919 */ /* 0x000ea20000008800 */
[----:B------:R-:W-:-:S04]  /*1640*/  MOV R3, 0x400 ;  /* 0x0000040000037802 */ /* 0x000fc80000000f00 */
[----:B--2---:R-:W-:Y:S02]  /*1650*/  LEA R3, R2, R3, 0x18 ;  /* 0x0000000302037211 */ /* 0x004fe400078ec0ff */
[----:B------:R-:W-:-:S03]  /*1660*/  SHF.L.U32 R2, R10, 0x1f, RZ ;  /* 0x0000001f0a027819 */ /* 0x000fc600000006ff */
[----:B------:R-:W-:-:S04]  /*1670*/  IMAD R3, R12, 0x8, R3 ;  /* 0x000000080c037824 */ /* 0x000fc800078e0203 */
[----:B------:R-:W2:Y:S02]  /*1680*/  SYNCS.PHASECHK.TRANS64.TRYWAIT P0, [R3+URZ+0x150], R2 ;  /* 0x00015002030075a7 */ /* 0x000ea400080011ff */
[----:B--2---:R-:W-:Y:S05]  /*1690*/  @!P0 BRA `(.L_x_20) ;  /* 0x0000005800448947 */ /* 0x004fea0003800000 */
.L_x_103:
[----:B------:R-:W-:Y:S01]  /*16a0*/  VIADD R12, R12, 0x1 ;  /* 0x000000010c0c7836 */ /* 0x000fe20000000000 */
[----:B------:R2:W-:Y:S04]  /*16b0*/  SYNCS.ARRIVE.TRANS64.A1T0 RZ, [R3+URZ+0x140], RZ ;  /* 0x000140ff03ff79a7 */ /* 0x0005e800081000ff */
[----:B------:R-:W-:-:S04]  /*16c0*/  ISETP.NE.AND P0, PT, R12, 0x2, PT ;  /* 0x000000020c00780c */ /* 0x000fc80003f05270 */
[----:B------:R-:W-:Y:S02]  /*16d0*/  SEL R12, R12, RZ, P0 ;  /* 0x000000ff0c0c7207 */ /* 0x000fe40000000000 */
[----:B--2---:R-:W-:-:S04]  /*16e0*/  SEL R3, RZ, 0x1, P0 ;  /* 0x00000001ff037807 */ /* 0x004fc80000000000 */
[----:B------:R-:W-:-:S07]  /*16f0*/  LOP3.LUT R10, R10, R3, RZ, 0x3c, !PT ;  /* 0x000000030a0a7212 */ /* 0x000fce00078e3cff */
.L_x_19:
[----:B------:R-:W-:Y:S01]  /*1700*/  UMOV UR4, 0x400 ;  /* 0x0000040000047882 */ /* 0x000fe20000000000 */
[----:B------:R-:W-:Y:S01]  /*1710*/  SHF.L.U32 R2, R15, 0x1f, RZ ;  /* 0x0000001f0f027819 */ /* 0x000fe200000006ff */
[----:B-1----:R-:W-:Y:S01]  /*1720*/  ULEA UR4, UR37, UR4, 0x18 ;  /* 0x0000000425047291 */ /* 0x002fe2000f8ec0ff */
[----:B------:R-:W-:Y:S01]  /*1730*/  R2UR UR35, R101 ;  /* 0x00000000652372ca */ /* 0x000fe200000e0000 */
[----:B------:R-:W-:Y:S01]  /*1740*/  UISETP.GE.U32.AND UP0, UPT, UR15, 0xff, UPT ;  /* 0x000000ff0f00788c */ /* 0x000fe2000bf06070 */
[----:B------:R-:W-:Y:S01]  /*1750*/  R2UR UR11, R99 ;  /* 0x00000000630b72ca */ /* 0x000fe200000e0000 */
[----:B------:R-:W-:Y:S01]  /*1760*/  ULEA UR5, UR13, UR4, 0x3 ;  /* 0x000000040d057291 */ /* 0x000fe2000f8e18ff */
[----:B------:R-:W-:-:S08]  /*1770*/  UMOV UR23, URZ ;  /* 0x000000ff00177c82 */ /* 0x000fd00008000000 */
[----:B------:R1:W2:Y:S01]  /*1780*/  SYNCS.PHASECHK.TRANS64.TRYWAIT P0, [UR5+0x60], R2 ;  /* 0x00006002ff0075a7 */ /* 0x0002a20008001105 */
[----:B------:R-:W-:Y:S02]  /*1790*/  USHF.L.U32 UR35, UR35, 0x6, URZ ;  /* 0x0000000623237899 */ /* 0x000fe400080006ff */
[----:B------:R-:W-:Y:S01]  /*17a0*/  UIMAD UR11, UR11, 0x50, URZ ;  /* 0x000000500b0b78a4 */ /* 0x000fe2000f8e02ff */
[----:B------:R-:W-:Y:S11]  /*17b0*/  BRA.U !UP0, `(.L_x_21) ;  /* 0x0000000108a87547 */ /* 0x000ff6000b800000 */
[----:B------:R-:W-:Y:S01]  /*17c0*/  UMOV UR16, URZ ;  /* 0x000000ff00107c82 */ /* 0x000fe20008000000 */
[----:B------:R-:W-:-:S05]  /*17d0*/  UMOV UR6, UR13 ;  /* 0x0000000d00067c82 */ /* 0x000fca0008000000 */
.L_x_26:
[----:B--2---:R-:W-:Y:S01]  /*17e0*/  @!P5 MOV R3, 0x4800 ;  /* 0x000048000003d802 */ /* 0x004fe20000000f00 */
[----:B-1----:R-:W-:Y:S01]  /*17f0*/  ULEA UR33, UR6, UR4, 0x3 ;  /* 0x0000000406217291 */ /* 0x002fe2000f8e18ff */
[----:B--2---:R-:W-:Y:S11]  /*1800*/  @P0 BRA `(.L_x_22) ;  /* 0x00000000000c0947 */ /* 0x004ff60003800000 */
[----:B------:R-:W-:Y:S04]  /*1810*/  SHF.L.U32 R5, R15, 0x1f, RZ ;  /* 0x0000001f0f057819 */ /* 0x000fe800000006ff */
[----:B------:R-:W2:Y:S02]  /*1820*/  SYNCS.PHASECHK.TRANS64.TRYWAIT P0, [UR33+0x60], R5 ;  /* 0x00006005ff0075a7 */ /* 0x000ea40008001121 */
[----:B--2---:R-:W-:Y:S05]  /*1830*/  @!P0 BRA `(.L_x_23) ;  /* 0x0000005400f08947 */ /* 0x004fea0003800000 */
.L_x_22:
[----:B------:R2:W-:Y:S01]  /*1840*/  @!P5 SYNCS.ARRIVE.TRANS64 RZ, [UR33], R3 ;  /* 0x00000003ffffd9a7 */ /* 0x0005e20008000021 */
[----:B------:R-:W-:Y:S04]  /*1850*/  BSSY.RECONVERGENT B0, `(.L_x_24) ;  /* 0x0000003000007945 */ /* 0x000fe80003800200 */
[----:B------:R-:W-:Y:S05]  /*1860*/  @P4 BRA `(.L_x_25) ;  /* 0x0000000000044947 */ /* 0x000fea0003800000 */
[----:B------:R-:W-:Y:S05]  /*1870*/  BPT.TRAP 0x1 ;  /* 0x000000040000795c */ /* 0x000fea0000300000 */
.L_x_25:
[----:B------:R-:W-:Y:S05]  /*1880*/  BSYNC.RECONVERGENT B0 ;  /* 0x0000000000007941 */ /* 0x000fea0003800200 */
.L_x_24:
[----:B------:R-:W-:Y:S02]  /*1890*/  UIADD3 UR13, UPT, UPT, UR6, 0x1, URZ ;  /* 0x00000001060d7890 */ /* 0x000fe4000fffe0ff */
[----:B------:R-:W-:Y:S02]  /*18a0*/  UIADD3 UR18, UP1, UPT, UR24, 0x80, URZ ;  /* 0x0000008018127890 */ /* 0x000fe4000ff3e0ff */
[----:B------:R-:W-:Y:S02]  /*18b0*/  UISETP.NE.AND UP0, UPT, UR13, 0xc, UPT ;  /* 0x0000000c0d00788c */ /* 0x000fe4000bf05270 */
[----:B------:R-:W-:Y:S02]  /*18c0*/  ULEA UR32, UR6, UR4, 0xd ;  /* 0x0000000406207291 */ /* 0x000fe4000f8e68ff */
[----:B------:R-:W-:Y:S02]  /*18d0*/  USEL UR9, URZ, 0x1, UP0 ;  /* 0x00000001ff097887 */ /* 0x000fe40008000000 */
[----:B------:R-:W-:Y:S02]  /*18e0*/  USEL UR13, UR13, URZ, UP0 ;  /* 0x000000ff0d0d7287 */ /* 0x000fe40008000000 */
[----:B------:R-:W-:Y:S02]  /*18f0*/  USHF.L.U32 UR34, UR16, 0x7, URZ ;  /* 0x0000000710227899 */ /* 0x000fe400080006ff */
[----:B------:R-:W-:Y:S01]  /*1900*/  ULEA UR8, UR13, UR4, 0x3 ;  /* 0x000000040d087291 */ /* 0x000fe2000f8e18ff */
[----:B------:R-:W-:Y:S01]  /*1910*/  LOP3.LUT R15, R15, UR9, RZ, 0x3c, !PT ;  /* 0x000000090f0f7c12 */ /* 0x000fe2000f8e3cff */
[----:B------:R-:W-:Y:S02]  /*1920*/  UIADD3.X UR19, UPT, UPT, URZ, UR25, URZ, UP1, !UPT ;  /* 0x00000019ff137290 */ /* 0x000fe40008ffe4ff */
[----:B------:R-:W-:Y:S01]  /*1930*/  UIADD3 UR32, UPT, UPT, UR32, 0x2a80, URZ ;  /* 0x00002a8020207890 */ /* 0x000fe2000fffe0ff */
[----:B-1----:R-:W-:Y:S01]  /*1940*/  SHF.L.U32 R2, R15, 0x1f, RZ ;  /* 0x0000001f0f027819 */ /* 0x002fe200000006ff */
[----:B------:R-:W-:Y:S02]  /*1950*/  UIMAD UR5, UR6, 0x2800, UR4 ;  /* 0x00002800060578a4 */ /* 0x000fe4000f8e0204 */
[----:B------:R-:W-:Y:S01]  /*1960*/  UIADD3 UR26, UP0, UPT, UR24, 0x180, URZ ;  /* 0x00000180181a7890 */ /* 0x000fe2000ff1e0ff */
[----:B------:R1:W1:Y:S01]  /*1970*/  SYNCS.PHASECHK.TRANS64.TRYWAIT P0, [UR8+0x60], R2 ;  /* 0x00006002ff0075a7 */ /* 0x0002620008001108 */
[----:B------:R-:W-:Y:S01]  /*1980*/  UMOV UR28, 0x0 ;  /* 0x00000000001c7882 */ /* 0x000fe20000000000 */
[----:B------:R-:W-:Y:S01]  /*1990*/  UMOV UR29, 0x10000000 ;  /* 0x10000000001d7882 */ /* 0x000fe20000000000 */
[----:B------:R-:W-:Y:S01]  /*19a0*/  UIADD3 UR8, UPT, UPT, UR5, 0x1aa80, URZ ;  /* 0x0001aa8005087890 */ /* 0x000fe2000fffe0ff */
[----:B------:R1:W-:Y:S01]  /*19b0*/  UTMALDG.3D [UR32], [UR18], desc[UR28] ;  /* 0x00001c20120075b4 */ /* 0x0003e20008011000 */
[----:B------:R-:W-:Y:S02]  /*19c0*/  UIADD3.X UR27, UPT, UPT, URZ, UR25, URZ, UP0, !UPT ;  /* 0x00000019ff1b7290 */ /* 0x000fe400087fe4ff */
[----:B------:R-:W-:Y:S01]  /*19d0*/  UIADD3 UR16, UPT, UPT, UR16, 0x1, URZ ;  /* 0x0000000110107890 */ /* 0x000fe2000fffe0ff */
[----:B------:R-:W-:Y:S01]  /*19e0*/  UMOV UR12, UR36 ;  /* 0x00000024000c7c82 */ /* 0x000fe20008000000 */
[----:B------:R-:W-:Y:S01]  /*19f0*/  UMOV UR9, UR33 ;  /* 0x0000002100097c82 */ /* 0x000fe20008000000 */
[----:B------:R-:W-:Y:S01]  /*1a00*/  UMOV UR10, UR34 ;  /* 0x00000022000a7c82 */ /* 0x000fe20008000000 */
[----:B------:R-:W-:Y:S03]  /*1a10*/  UISETP.NE.AND UP0, UPT, UR16, UR7, UPT ;  /* 0x000000071000728c */ /* 0x000fe6000bf05270 */
[----:B------:R1:W-:Y:S01]  /*1a20*/  UTMALDG.3D [UR8], [UR26], desc[UR28] ;  /* 0x00001c081a0075b4 */ /* 0x0003e20008011000 */
[----:B------:R-:W-:Y:S01]  /*1a30*/  UMOV UR23, UR7 ;  /* 0x0000000700177c82 */ /* 0x000fe20008000000 */
[----:B------:R-:W-:Y:S04]  /*1a40*/  UMOV UR6, UR13 ;  /* 0x0000000d00067c82 */ /* 0x000fe80008000000 */
[----:B------:R-:W-:Y:S05]  /*1a50*/  BRA.U UP0, `(.L_x_26) ;  /* 0xfffffffd00607547 */ /* 0x000fea000b83ffff */
.L_x_21:
[----:B------:R-:W-:Y:S01]  /*1a60*/  ULEA UR5, UR13, UR4, 0x3 ;  /* 0x000000040d057291 */ /* 0x000fe2000f8e18ff */
[----:B-1----:R-:W-:Y:S01]  /*1a70*/  SHF.L.U32 R2, R15, 0x1f, RZ ;  /* 0x0000001f0f027819 */ /* 0x002fe200000006ff */
[----:B------:R-:W-:Y:S01]  /*1a80*/  @!P1 SYNCS.ARRIVE.TRANS64.A1T0 RZ, [UR4+0xd8], RZ ;  /* 0x0000d8ffffff99a7 */ /* 0x000fe20008100004 */
[----:B------:R-:W-:-:S06]  /*1a90*/  UISETP.GT.AND UP0, UPT, UR22, UR21, UPT ;  /* 0x000000151600728c */ /* 0x000fcc000bf04270 */
[----:B--2---:R1:W2:Y:S03]  /*1aa0*/  SYNCS.PHASECHK.TRANS64.TRYWAIT P0, [UR5+0x60], R2 ;  /* 0x00006002ff0075a7 */ /* 0x0042a60008001105 */
[----:B------:R-:W-:Y:S05]  /*1ab0*/  BRA.U !UP0, `(.L_x_27) ;  /* 0x0000000108ac7547 */ /* 0x000fea000b800000 */
[----:B------:R-:W-:Y:S01]  /*1ac0*/  UIADD3 UR26, UPT, UPT, UR14, UR23, URZ ;  /* 0x000000170e1a7290 */ /* 0x000fe2000fffe0ff */
[----:B------:R-:W-:-:S11]  /*1ad0*/  UMOV UR6, UR13 ;  /* 0x0000000d00067c82 */ /* 0x000fd60008000000 */
.L_x_32:
[----:B--2---:R-:W-:Y:S01]  /*1ae0*/  @!P5 MOV R3, 0x4800 ;  /* 0x000048000003d802 */ /* 0x004fe20000000f00 */
[----:B-1----:R-:W-:Y:S01]  /*1af0*/  ULEA UR17, UR6, UR4, 0x3 ;  /* 0x0000000406117291 */ /* 0x002fe2000f8e18ff */
[----:B--2---:R-:W-:Y:S11]  /*1b00*/  @P0 BRA `(.L_x_28) ;  /* 0x00000000000c0947 */ /* 0x004ff60003800000 */
[----:B------:R-:W-:Y:S04]  /*1b10*/  SHF.L.U32 R5, R15, 0x1f, RZ ;  /* 0x0000001f0f057819 */ /* 0x000fe800000006ff */
[----:B------:R-:W2:Y:S02]  /*1b20*/  SYNCS.PHASECHK.TRANS64.TRYWAIT P0, [UR17+0x60], R5 ;  /* 0x00006005ff0075a7 */ /* 0x000ea40008001111 */
[----:B--2---:R-:W-:Y:S05]  /*1b30*/  @!P0 BRA `(.L_x_29) ;  /* 0x0000005400488947 */ /* 0x004fea0003800000 */
.L_x_28:
[----:B------:R2:W-:Y:S01]  /*1b40*/  @!P5 SYNCS.ARRIVE.TRANS64 RZ, [UR17], R3 ;  /* 0x00000003ffffd9a7 */ /* 0x0005e20008000011 */
[----:B------:R-:W-:Y:S04]  /*1b50*/  BSSY.RECONVERGENT B0, `(.L_x_30) ;  /* 0x0000003000007945 */ /* 0x000fe80003800200 */
[----:B------:R-:W-:Y:S05]  /*1b60*/  @P4 BRA `(.L_x_31) ;  /* 0x0000000000044947 */ /* 0x000fea0003800000 */
[----:B------:R-:W-:Y:S05]  /*1b70*/  BPT.TRAP 0x1 ;  /* 0x000000040000795c */ /* 0x000fea0000300000 */
.L_x_31:
[----:B------:R-:W-:Y:S05]  /*1b80*/  BSYNC.RECONVERGENT B0 ;  /* 0x0000000000007941 */ /* 0x000fea0003800200 */
.L_x_30:
[----:B------:R-:W-:Y:S02]  /*1b90*/  UIADD3 UR13, UPT, UPT, UR6, 0x1, URZ ;  /* 0x00000001060d7890 */ /* 0x000fe4000fffe0ff */
[----:B------:R-:W-:Y:S02]  /*1ba0*/  ULEA UR16, UR6, UR4, 0xd ;  /* 0x0000000406107291 */ /* 0x000fe4000f8e68ff */
[----:B------:R-:W-:Y:S02]  /*1bb0*/  UISETP.NE.AND UP0, UPT, UR13, 0xc, UPT ;  /* 0x0000000c0d00788c */ /* 0x000fe4000bf05270 */
[----:B------:R-:W-:Y:S02]  /*1bc0*/  UIADD3 UR32, UP1, UPT, UR24, 0x80, URZ ;  /* 0x0000008018207890 */ /* 0x000fe4000ff3e0ff */
[----:B------:R-:W-:Y:S02]  /*1bd0*/  USEL UR9, URZ, 0x1, UP0 ;  /* 0x00000001ff097887 */ /* 0x000fe40008000000 */
[----:B------:R-:W-:Y:S02]  /*1be0*/  USEL UR13, UR13, URZ, UP0 ;  /* 0x000000ff0d0d7287 */ /* 0x000fe40008000000 */
[----:B------:R-:W-:Y:S02]  /*1bf0*/  USHF.L.U32 UR18, UR23, 0x7, URZ ;  /* 0x0000000717127899 */ /* 0x000fe400080006ff */
[----:B------:R-:W-:Y:S01]  /*1c00*/  ULEA UR8, UR13, UR4, 0x3 ;  /* 0x000000040d087291 */ /* 0x000fe2000f8e18ff */
[----:B------:R-:W-:Y:S01]  /*1c10*/  LOP3.LUT R15, R15, UR9, RZ, 0x3c, !PT ;  /* 0x000000090f0f7c12 */ /* 0x000fe2000f8e3cff */
[----:B------:R-:W-:Y:S02]  /*1c20*/  UIADD3 UR16, UPT, UPT, UR16, 0x2a80, URZ ;  /* 0x00002a8010107890 */ /* 0x000fe4000fffe0ff */
[----:B------:R-:W-:Y:S01]  /*1c30*/  UIADD3.X UR33, UPT, UPT, URZ, UR25, URZ, UP1, !UPT ;  /* 0x00000019ff217290 */ /* 0x000fe20008ffe4ff */
[----:B-1----:R-:W-:Y:S01]  /*1c40*/  SHF.L.U32 R2, R15, 0x1f, RZ ;  /* 0x0000001f0f027819 */ /* 0x002fe200000006ff */
[----:B------:R-:W-:Y:S02]  /*1c50*/  UIMAD UR5, UR6, 0x2800, UR4 ;  /* 0x00002800060578a4 */ /* 0x000fe4000f8e0204 */
[----:B------:R-:W-:Y:S01]  /*1c60*/  UIADD3 UR30, UP0, UPT, UR24, 0x180, URZ ;  /* 0x00000180181e7890 */ /* 0x000fe2000ff1e0ff */
[----:B------:R1:W1:Y:S01]  /*1c70*/  SYNCS.PHASECHK.TRANS64.TRYWAIT P0, [UR8+0x60], R2 ;  /* 0x00006002ff0075a7 */ /* 0x0002620008001108 */
[----:B------:R-:W-:Y:S01]  /*1c80*/  UIADD3 UR8, UPT, UPT, UR5, 0x1aa80, URZ ;  /* 0x0001aa8005087890 */ /* 0x000fe2000fffe0ff */
[----:B------:R-:W-:Y:S01]  /*1c90*/  UMOV UR28, 0x0 ;  /* 0x00000000001c7882 */ /* 0x000fe20000000000 */
[----:B------:R-:W-:Y:S01]  /*1ca0*/  UMOV UR29, 0x10000000 ;  /* 0x10000000001d7882 */ /* 0x000fe20000000000 */
[----:B------:R-:W-:Y:S01]  /*1cb0*/  UMOV UR19, UR35 ;  /* 0x0000002300137c82 */ /* 0x000fe20008000000 */
[----:B------:R-:W-:Y:S01]  /*1cc0*/  UMOV UR20, UR36 ;  /* 0x0000002400147c82 */ /* 0x000fe20008000000 */
[----:B------:R-:W-:Y:S01]  /*1cd0*/  UIADD3.X UR31, UPT, UPT, URZ, UR25, URZ, UP0, !UPT ;  /* 0x00000019ff1f7290 */ /* 0x000fe200087fe4ff */
[----:B------:R1:W-:Y:S01]  /*1ce0*/  UTMALDG.3D [UR16], [UR32], desc[UR28] ;  /* 0x00001c10200075b4 */ /* 0x0003e20008011000 */
[----:B------:R-:W-:Y:S01]  /*1cf0*/  UIADD3 UR23, UPT, UPT, UR23, 0x1, URZ ;  /* 0x0000000117177890 */ /* 0x000fe2000fffe0ff */
[----:B------:R-:W-:Y:S01]  /*1d00*/  UMOV UR12, UR36 ;  /* 0x00000024000c7c82 */ /* 0x000fe20008000000 */
[----:B------:R-:W-:Y:S01]  /*1d10*/  UMOV UR9, UR17 ;  /* 0x0000001100097c82 */ /* 0x000fe20008000000 */
[----:B------:R-:W-:Y:S01]  /*1d20*/  UMOV UR10, UR18 ;  /* 0x00000012000a7c82 */ /* 0x000fe20008000000 */
[----:B------:R-:W-:Y:S03]  /*1d30*/  UISETP.NE.AND UP0, UPT, UR23, UR26, UPT ;  /* 0x0000001a1700728c */ /* 0x000fe6000bf05270 */
[----:B------:R1:W-:Y:S01]  /*1d40*/  UTMALDG.3D [UR8], [UR30], desc[UR28] ;  /* 0x00001c081e0075b4 */ /* 0x0003e20008011000 */
[----:B------:R-:W-:Y:S05]  /*1d50*/  UMOV UR6, UR13 ;  /* 0x0000000d00067c82 */ /* 0x000fea0008000000 */
[----:B------:R-:W-:Y:S05]  /*1d60*/  BRA.U UP0, `(.L_x_32) ;  /* 0xfffffffd005c7547 */ /* 0x000fea000b83ffff */
.L_x_27:
[C---:B-1----:R-:W-:Y:S01]  /*1d70*/  LEA R2, R14.reuse, UR4, 0x3 ;  /* 0x000000040e027c11 */ /* 0x042fe2000f8e18ff */
[----:B------:R-:W-:Y:S01]  /*1d80*/  NOP ;  /* 0x0000000000007918 */ /* 0x000fe20000000000 */
[----:B--2---:R-:W-:Y:S02]  /*1d90*/  SHF.L.U32 R3, R13, 0x1f, RZ ;  /* 0x0000001f0d037819 */ /* 0x004fe400000006ff */
[----:B------:R-:W-:Y:S02]  /*1da0*/  LEA R4, R14, UR4, 0x4 ;  /* 0x000000040e047c11 */ /* 0x000fe4000f8e20ff */
[----:B------:R-:W1:Y:S02]  /*1db0*/  SYNCS.PHASECHK.TRANS64.TRYWAIT P0, [R2+URZ+0xe0], R3 ;  /* 0x0000e003020075a7 */ /* 0x000e6400080011ff */
[----:B-1----:R-:W-:Y:S05]  /*1dc0*/  @!P0 BRA `(.L_x_33) ;  /* 0x0000005000bc8947 */ /* 0x002fea0003800000 */
.L_x_106:
[----:B------:R-:W2:Y:S01]  /*1dd0*/  LDS.128 R4, [R4+0x170] ;  /* 0x0001700004047984 */ /* 0x000ea20000000c00 */
[----:B---3--:R-:W-:Y:S01]  /*1de0*/  ISETP.GE.AND P0, PT, R22, 0x1, PT ;  /* 0x000000011600780c */ /* 0x008fe20003f06270 */
[----:B-1----:R-:W-:Y:S01]  /*1df0*/  VIADD R2, R2, 0xf0 ;  /* 0x000000f002027836 */ /* 0x002fe20000000000 */
[----:B------:R-:W-:Y:S01]  /*1e00*/  @!PT LDS RZ, [RZ] ;  /* 0x00000000fffff984 */ /* 0x000fe20000000800 */
[----:B------:R-:W-:Y:S01]  /*1e10*/  @!PT LDS RZ, [RZ] ;  /* 0x00000000fffff984 */ /* 0x000fe20000000800 */
[----:B------:R-:W-:Y:S01]  /*1e20*/  @!PT LDS RZ, [RZ] ;  /* 0x00000000fffff984 */ /* 0x000fe20000000800 */
[----:B------:R-:W-:Y:S01]  /*1e30*/  @!PT LDS RZ, [RZ] ;  /* 0x00000000fffff984 */ /* 0x000fe20000000800 */
[----:B------:R1:W-:Y:S06]  /*1e40*/  MEMBAR.ALL.CTA ;  /* 0x0000000000007992 */ /* 0x0003ec0000008000 */
[----:B-1----:R-:W1:Y:S01]  /*1e50*/  FENCE.VIEW.ASYNC.S ;  /* 0x00000000000073c6 */ /* 0x002e620000000000 */
[----:B------:R-:W-:-:S04]  /*1e60*/  PRMT R2, RZ, 0x654, R2 ;  /* 0x00000654ff027816 */ /* 0x000fc80000000002 */
[----:B-1----:R1:W-:Y:S01]  /*1e70*/  SYNCS.ARRIVE.TRANS64.RED.A1T0 RZ, [R2+URZ], RZ ;  /* 0x000000ff02ff79a7 */ /* 0x0023e200081004ff */
[----:B--2---:R-:W-:-:S13]  /*1e80*/  LOP3.LUT P2, RZ, R6, 0x1, RZ, 0xc0, !PT ;  /* 0x0000000106ff7812 */ /* 0x004fda000784c0ff */
[----:B------:R-:W-:Y:S01]  /*1e90*/  @P2 SHF.R.U32.HI R3, RZ, 0x10, R5 ;  /* 0x00000010ff032819 */ /* 0x000fe20000011605 */
[----:B------:R-:W-:Y:S01]  /*1ea0*/  VOTEU.ANY UP0, P2 ;  /* 0x0000000000ff7886 */ /* 0x000fe20001000100 */
[----:B------:R-:W-:Y:S02]  /*1eb0*/  @P2 MOV R11, R4 ;  /* 0x00000004000b2202 */ /* 0x000fe40000000f00 */
[----:B------:R-:W-:Y:S02]  /*1ec0*/  @P2 R2UR.BROADCAST UR5, R3 ;  /* 0x00000000030522ca */ /* 0x000fe400008e0000 */
[----:B------:R-:W-:-:S11]  /*1ed0*/  @P2 LOP3.LUT R8, R5, 0xffff, RZ, 0xc0, !PT ;  /* 0x0000ffff05082812 */ /* 0x000fd600078ec0ff */
[----:B------:R-:W-:Y:S01]  /*1ee0*/  @UP0 UMOV UR36, UR5 ;  /* 0x0000000500240c82 */ /* 0x000fe20008000000 */
[----:B-1----:R-:W-:Y:S05]  /*1ef0*/  @!P0 BRA `(.L_x_34) ;  /* 0x0000000000b88947 */ /* 0x002fea0003800000 */
[----:B------:R-:W4:Y:S01]  /*1f00*/  LDC.64 R4, c[0x0][0xb18] ;  /* 0x0002c600ff047b82 */ /* 0x000f220000000a00 */
[----:B------:R-:W-:-:S07]  /*1f10*/  ISETP.NE.AND P3, PT, R22, 0x1, PT ;  /* 0x000000011600780c */ /* 0x000fce0003f65270 */
[----:B------:R-:W1:Y:S08]  /*1f20*/  LDC.64 R6, c[0x0][0xb10] ;  /* 0x0002c400ff067b82 */ /* 0x000e700000000a00 */
[----:B------:R-:W2:Y:S08]  /*1f30*/  LDC R16, c[0x0][0xb20] ;  /* 0x0002c800ff107b82 */ /* 0x000eb00000000800 */
[----:B------:R-:W3:Y:S01]  /*1f40*/  LDC R18, c[0x0][0xb0c] ;  /* 0x0002c300ff127b82 */ /* 0x000ee20000000800 */
[----:B----4-:R-:W-:Y:S01]  /*1f50*/  IMAD.HI.U32 R17, R0, R5, RZ ;  /* 0x0000000500117227 */ /* 0x010fe200078e00ff */
[----:B------:R-:W-:-:S03]  /*1f60*/  ISETP.NE.AND P0, PT, R4, 0x1, PT ;  /* 0x000000010400780c */ /* 0x000fc60003f05270 */
[----:B------:R-:W-:-:S03]  /*1f70*/  IMAD.HI.U32 R5, R8, R5, RZ ;  /* 0x0000000508057227 */ /* 0x000fc600078e00ff */
[----:B------:R-:W4:Y:S01]  /*1f80*/  LDC.64 R2, c[0x0][0xb28] ;  /* 0x0002ca00ff027b82 */ /* 0x000f220000000a00 */
[----:B-1----:R-:W-:-:S04]  /*1f90*/  IMAD.HI.U32 R20, R9, R6, RZ ;  /* 0x0000000609147227 */ /* 0x002fc800078e00ff */
[----:B------:R-:W-:Y:S01]  /*1fa0*/  IMAD.HI.U32 R24, R11, R6, RZ ;  /* 0x000000060b187227 */ /* 0x000fe200078e00ff */
[----:B------:R-:W-:Y:S02]  /*1fb0*/  SHF.R.U32.HI R20, RZ, R7, R20 ;  /* 0x00000007ff147219 */ /* 0x000fe40000011614 */
[-C--:B--2---:R-:W-:Y:S02]  /*1fc0*/  SHF.R.U32.HI R17, RZ, R16.reuse, R17 ;  /* 0x00000010ff117219 */ /* 0x084fe40000011611 */
[----:B------:R-:W-:Y:S02]  /*1fd0*/  SHF.R.U32.HI R5, RZ, R16, R5 ;  /* 0x00000010ff057219 */ /* 0x000fe40000011605 */
[----:B------:R-:W-:Y:S02]  /*1fe0*/  SEL R17, R0, R17, !P0 ;  /* 0x0000001100117207 */ /* 0x000fe40004000000 */
[----:B------:R-:W-:Y:S02]  /*1ff0*/  SHF.R.U32.HI R24, RZ, R7, R24 ;  /* 0x00000007ff187219 */ /* 0x000fe40000011618 */
[----:B---3--:R-:W-:-:S02]  /*2000*/  ISETP.NE.AND P1, PT, R18, 0x1, PT ;  /* 0x000000011200780c */ /* 0x008fc40003f25270 */
[----:B------:R-:W-:Y:S02]  /*2010*/  SEL R5, R8, R5, !P0 ;  /* 0x0000000508057207 */ /* 0x000fe40004000000 */
[----:B------:R-:W-:Y:S02]  /*2020*/  SEL R19, R9, R20, !P1 ;  /* 0x0000001409137207 */ /* 0x000fe40004800000 */
[----:B------:R-:W-:Y:S01]  /*2030*/  SEL R7, R11, R24, !P1 ;  /* 0x000000180b077207 */ /* 0x000fe20004800000 */
[----:B----4-:R-:W-:-:S04]  /*2040*/  IMAD.HI.U32 R20, R17, R2, RZ ;  /* 0x0000000211147227 */ /* 0x010fc800078e00ff */
[----:B------:R-:W-:Y:S01]  /*2050*/  IMAD.HI.U32 R6, R19, R2, RZ ;  /* 0x0000000213067227 */ /* 0x000fe200078e00ff */
[----:B------:R-:W-:-:S04]  /*2060*/  @P3 SHF.R.U32.HI R17, RZ, R3, R20 ;  /* 0x00000003ff113219 */ /* 0x000fc80000011614 */
[----:B------:R-:W-:Y:S01]  /*2070*/  @P3 SHF.R.U32.HI R19, RZ, R3, R6 ;  /* 0x00000003ff133219 */ /* 0x000fe20000011606 */
[----:B------:R-:W-:-:S04]  /*2080*/  IMAD R17, R22, R17, RZ ;  /* 0x0000001116117224 */ /* 0x000fc800078e02ff */
[----:B------:R-:W-:Y:S01]  /*2090*/  IMAD R6, R22, R19, RZ ;  /* 0x0000001316067224 */ /* 0x000fe200078e02ff */
[C---:B------:R-:W-:Y:S02]  /*20a0*/  ISETP.GE.AND P0, PT, R5.reuse, R17, PT ;  /* 0x000000110500720c */ /* 0x040fe40003f06270 */
[----:B------:R-:W-:Y:S02]  /*20b0*/  IADD3 R17, PT, PT, -R5, RZ, RZ ;  /* 0x000000ff05117210 */ /* 0x000fe40007ffe1ff */
[----:B------:R-:W-:Y:S01]  /*20c0*/  ISETP.GE.OR P0, PT, R7, R6, P0 ;  /* 0x000000060700720c */ /* 0x000fe20000706670 */
[----:B------:R-:W-:-:S04]  /*20d0*/  IMAD.HI.U32 R6, R5, R2, RZ ;  /* 0x0000000205067227 */ /* 0x000fc800078e00ff */
[----:B------:R-:W-:Y:S01]  /*20e0*/  IMAD R8, R4, R17, R8 ;  /* 0x0000001104087224 */ /* 0x000fe200078e0208 */
[----:B------:R-:W-:-:S04]  /*20f0*/  SHF.R.U32.HI R6, RZ, R3, R6 ;  /* 0x00000003ff067219 */ /* 0x000fc80000011606 */
[----:B------:R-:W-:-:S03]  /*2100*/  SEL R6, R5, R6, !P3 ;  /* 0x0000000605067207 */ /* 0x000fc60005800000 */
[----:B------:R-:W-:-:S04]  /*2110*/  @!P0 IMAD.HI.U32 R16, R7, R2, RZ ;  /* 0x0000000207108227 */ /* 0x000fc800078e00ff */
[----:B------:R-:W-:Y:S01]  /*2120*/  IMAD.MOV R2, RZ, RZ, -R6 ;  /* 0x000000ffff027224 */ /* 0x000fe200078e0a06 */
[----:B------:R-:W-:-:S03]  /*2130*/  @!P0 SHF.R.U32.HI R16, RZ, R3, R16 ;  /* 0x00000003ff108219 */ /* 0x000fc60000011610 */
[----:B------:R-:W-:Y:S01]  /*2140*/  IMAD R2, R22, R2, R5 ;  /* 0x0000000216027224 */ /* 0x000fe200078e0205 */
[----:B------:R-:W-:-:S05]  /*2150*/  @!P0 SEL R3, R7, R16, !P3 ;  /* 0x0000001007038207 */ /* 0x000fca0005800000 */
[--C-:B------:R-:W-:Y:S02]  /*2160*/  @!P0 IMAD.IADD R6, R6, 0x1, -R3.reuse ;  /* 0x0000000106068824 */ /* 0x100fe400078e0a03 */
[----:B------:R-:W-:Y:S01]  /*2170*/  @!P0 IMAD R3, R2, R19, R3 ;  /* 0x0000001302038224 */ /* 0x000fe200078e0203 */
[----:B------:R-:W-:Y:S01]  /*2180*/  IADD3 R2, PT, PT, -R7, RZ, RZ ;  /* 0x000000ff07027210 */ /* 0x000fe20007ffe1ff */
[----:B------:R-:W-:Y:S02]  /*2190*/  @!P0 IMAD R5, R22, R6, R7 ;  /* 0x0000000616058224 */ /* 0x000fe400078e0207 */
[----:B------:R-:W-:Y:S02]  /*21a0*/  @!P0 IMAD.MOV.U32 R7, RZ, RZ, R3 ;  /* 0x000000ffff078224 */ /* 0x000fe400078e0003 */
[----:B------:R-:W-:Y:S02]  /*21b0*/  IMAD R2, R18, R2, R11 ;  /* 0x0000000212027224 */ /* 0x000fe400078e020b */
[----:B------:R-:W-:-:S02]  /*21c0*/  IMAD R8, R5, R4, R8 ;  /* 0x0000000405087224 */ /* 0x000fc400078e0208 */
[----:B------:R-:W-:Y:S02]  /*21d0*/  IMAD R11, R7, R18, R2 ;  /* 0x00000012070b7224 */ /* 0x000fe400078e0202 */
.L_x_34:
[----:B------:R-:W1:Y:S02]  /*21e0*/  LDCU UR5, c[0x0][0xb30] ;  /* 0x00016600ff0577ac */ /* 0x000e640008000800 */
[----:B-1----:R-:W-:-:S09]  /*21f0*/  UISETP.NE.AND UP0, UPT, UR5, 0x1, UPT ;  /* 0x000000010500788c */ /* 0x002fd2000bf05270 */
[----:B------:R-:W-:Y:S05]  /*2200*/  BRA.U UP0, `(.L_x_35) ;  /* 0x0000000100407547 */ /* 0x000fea000b800000 */
[----:B------:R-:W1:Y:S08]  /*2210*/  LDC.64 R4, c[0x0][0xb10] ;  /* 0x0002c400ff047b82 */ /* 0x000e700000000a00 */
[----:B------:R-:W2:Y:S08]  /*2220*/  LDC.64 R2, c[0x0][0xb18] ;  /* 0x0002c600ff027b82 */ /* 0x000eb00000000a00 */
[----:B------:R-:W3:Y:S08]  /*2230*/  LDC R6, c[0x0][0xb20] ;  /* 0x0002c800ff067b82 */ /* 0x000ef00000000800 */
[----:B------:R-:W4:Y:S01]  /*2240*/  LDC R16, c[0x0][0xb0c] ;  /* 0x0002c300ff107b82 */ /* 0x000f220000000800 */
[----:B-1----:R-:W-:-:S05]  /*2250*/  IMAD.HI.U32 R4, R11, R4, RZ ;  /* 0x000000040b047227 */ /* 0x002fca00078e00ff */
[----:B------:R-:W-:Y:S01]  /*2260*/  SHF.R.U32.HI R4, RZ, R5, R4 ;  /* 0x00000005ff047219 */ /* 0x000fe20000011604 */
[----:B--2---:R-:W-:Y:S01]  /*2270*/  IMAD.HI.U32 R3, R8, R3, RZ ;  /* 0x0000000308037227 */ /* 0x004fe200078e00ff */
[----:B------:R-:W-:-:S04]  /*2280*/  ISETP.NE.AND P0, PT, R2, 0x1, PT ;  /* 0x000000010200780c */ /* 0x000fc80003f05270 */
[----:B---3--:R-:W-:-:S04]  /*2290*/  SHF.R.U32.HI R3, RZ, R6, R3 ;  /* 0x00000006ff037219 */ /* 0x008fc80000011603 */
[----:B------:R-:W-:Y:S02]  /*22a0*/  SEL R3, R8, R3, !P0 ;  /* 0x0000000308037207 */ /* 0x000fe40004000000 */
[----:B----4-:R-:W-:-:S04]  /*22b0*/  ISETP.NE.AND P1, PT, R16, 0x1, PT ;  /* 0x000000011000780c */ /* 0x010fc80003f25270 */
[----:B------:R-:W-:-:S05]  /*22c0*/  SEL R4, R11, R4, !P1 ;  /* 0x000000040b047207 */ /* 0x000fca0004800000 */
[----:B------:R-:W-:Y:S02]  /*22d0*/  IMAD.IADD R5, R3, 0x1, -R4 ;  /* 0x0000000103057824 */ /* 0x000fe400078e0a04 */
[----:B------:R-:W-:Y:S02]  /*22e0*/  IMAD.IADD R3, R4, 0x1, -R3 ;  /* 0x0000000104037824 */ /* 0x000fe400078e0a03 */
[----:B------:R-:W-:Y:S02]  /*22f0*/  IMAD R11, R5, R16, R11 ;  /* 0x00000010050b7224 */ /* 0x000fe400078e020b */
[----:B------:R-:W-:-:S07]  /*2300*/  IMAD R8, R3, R2, R8 ;  /* 0x0000000203087224 */ /* 0x000fce00078e0208 */
.L_x_35:
[----:B------:R-:W-:Y:S01]  /*2310*/  VIADD R14, R14, 0x1 ;  /* 0x000000010e0e7836 */ /* 0x000fe20000000000 */
[----:B------:R-:W-:Y:S01]  /*2320*/  PLOP3.LUT P1, PT, PT, PT, PT, 0x80, 0x8 ;  /* 0x000000000008781c */ /* 0x000fe20003f2f070 */
[----:B------:R-:W-:Y:S02]  /*2330*/  IMAD.IADD R101, R11, 0x1, R98 ;  /* 0x000000010b657824 */ /* 0x000fe400078e0262 */
[----:B------:R-:W-:Y:S01]  /*2340*/  IMAD.IADD R99, R8, 0x1, R91 ;  /* 0x0000000108637824 */ /* 0x000fe200078e025b */
[----:B------:R-:W-:-:S04]  /*2350*/  ISETP.NE.AND P0, PT, R14, 0x2, PT ;  /* 0x000000020e00780c */ /* 0x000fc80003f05270 */
[----:B------:R-:W-:Y:S02]  /*2360*/  SEL R2, RZ, 0x1, P0 ;  /* 0x00000001ff027807 */ /* 0x000fe40000000000 */
[----:B------:R-:W-:Y:S02]  /*2370*/  SEL R14, R14, RZ, P0 ;  /* 0x000000ff0e0e7207 */ /* 0x000fe40000000000 */
[----:B------:R-:W-:Y:S01]  /*2380*/  LOP3.LUT R13, R13, R2, RZ, 0x3c, !PT ;  /* 0x000000020d0d7212 */ /* 0x000fe200078e3cff */
[----:B------:R-:W-:Y:S06]  /*2390*/  @P2 BRA `(.L_x_36) ;  /* 0xfffffff000982947 */ /* 0x000fec000383ffff */
[----:B------:R-:W-:Y:S01]  /*23a0*/  UIADD3 UR4, UPT, UPT, UR4, 0x60, URZ ;  /* 0x0000006004047890 */ /* 0x000fe2000fffe0ff */
[----:B------:R-:W-:-:S03]  /*23b0*/  SHF.L.U32 R3, R15, 0x1f, RZ ;  /* 0x0000001f0f037819 */ /* 0x000fc600000006ff */
[----:B------:R-:W-:-:S09]  /*23c0*/  ULEA UR5, UR13, UR4, 0x3 ;  /* 0x000000040d057291 */ /* 0x000fd2000f8e18ff */
[----:B------:R-:W1:Y:S02]  /*23d0*/  SYNCS.PHASECHK.TRANS64.TRYWAIT P0, [UR5], R3 ;  /* 0x00000003ff0075a7 */ /* 0x000e640008001105 */
[----:B-1----:R-:W-:Y:S05]  /*23e0*/  @!P0 BRA `(.L_x_37) ;  /* 0x0000004c00488947 */ /* 0x002fea0003800000 */
.L_x_108:
[----:B------:R-:W-:-:S04]  /*23f0*/  UIADD3 UR6, UPT, UPT, UR13, 0x1, URZ ;  /* 0x000000010d067890 */ /* 0x000fc8000fffe0ff */
[----:B------:R-:W-:-:S04]  /*2400*/  UISETP.NE.AND UP0, UPT, UR6, 0xc, UPT ;  /* 0x0000000c0600788c */ /* 0x000fc8000bf05270 */
[----:B------:R-:W-:Y:S02]  /*2410*/  USEL UR7, URZ, 0x1, UP0 ;  /* 0x00000001ff077887 */ /* 0x000fe40008000000 */
[----:B------:R-:W-:-:S04]  /*2420*/  USEL UR6, UR6, URZ, UP0 ;  /* 0x000000ff06067287 */ /* 0x000fc80008000000 */
[----:B------:R-:W-:Y:S01]  /*2430*/  ULEA UR5, UR6, UR4, 0x3 ;  /* 0x0000000406057291 */ /* 0x000fe2000f8e18ff */
[----:B------:R-:W-:-:S04]  /*2440*/  LOP3.LUT R2, R15, UR7, RZ, 0x3c, !PT ;  /* 0x000000070f027c12 */ /* 0x000fc8000f8e3cff */
[----:B-1----:R-:W-:-:S04]  /*2450*/  SHF.L.U32 R3, R2, 0x1f, RZ ;  /* 0x0000001f02037819 */ /* 0x002fc800000006ff */
[----:B------:R-:W1:Y:S02]  /*2460*/  SYNCS.PHASECHK.TRANS64.TRYWAIT P0, [UR5], R3 ;  /* 0x00000003ff0075a7 */ /* 0x000e640008001105 */
[----:B-1----:R-:W-:Y:S05]  /*2470*/  @!P0 BRA `(.L_x_38) ;  /* 0x0000004c003c8947 */ /* 0x002fea0003800000 */
.L_x_110:
        /* <DEDUP_REMOVED lines=9> */
.L_x_112:
        /* <DEDUP_REMOVED lines=9> */
.L_x_114:
        /* <DEDUP_REMOVED lines=9> */
.L_x_116:
        /* <DEDUP_REMOVED lines=9> */
.L_x_118:
        /* <DEDUP_REMOVED lines=9> */
.L_x_120:
        /* <DEDUP_REMOVED lines=9> */
.L_x_122:
        /* <DEDUP_REMOVED lines=9> */
.L_x_124:
        /* <DEDUP_REMOVED lines=9> */
.L_x_126:
        /* <DEDUP_REMOVED lines=9> */
.L_x_128:
[----:B------:R-:W-:-:S04]  /*2990*/  UIADD3 UR6, UPT, UPT, UR6, 0x1, URZ ;  /* 0x0000000106067890 */ /* 0x000fc8000fffe0ff */
[----:B------:R-:W-:-:S04]  /*29a0*/  UISETP.NE.AND UP0, UPT, UR6, 0xc, UPT ;  /* 0x0000000c0600788c */ /* 0x000fc8000bf05270 */
[----:B------:R-:W-:Y:S02]  /*29b0*/  USEL UR5, URZ, 0x1, UP0 ;  /* 0x00000001ff057887 */ /* 0x000fe40008000000 */
[----:B------:R-:W-:-:S04]  /*29c0*/  USEL UR6, UR6, URZ, UP0 ;  /* 0x000000ff06067287 */ /* 0x000fc80008000000 */
[----:B------:R-:W-:Y:S01]  /*29d0*/  ULEA UR6, UR6, UR4, 0x3 ;  /* 0x0000000406067291 */ /* 0x000fe2000f8e18ff */
[----:B-1----:R-:W-:-:S04]  /*29e0*/  LOP3.LUT R3, R2, UR5, RZ, 0x3c, !PT ;  /* 0x0000000502037c12 */ /* 0x002fc8000f8e3cff */
[----:B------:R-:W-:Y:S01]  /*29f0*/  SHF.L.U32 R3, R3, 0x1f, RZ ;  /* 0x0000001f03037819 */ /* 0x000fe200000006ff */
[----:B----4-:R-:W-:-:S07]  /*2a00*/  IMAD.U32 R0, RZ, RZ, UR6 ;  /* 0x00000006ff007e24 */ /* 0x010fce000f8e00ff */
.L_x_48:
[----:B-1----:R1:W2:Y:S02]  /*2a10*/  SYNCS.PHASECHK.TRANS64.TRYWAIT P0, [R0+URZ], R3 ;  /* 0x00000003000075a7 */ /* 0x0022a400080011ff */
[----:B--2---:R-:W-:Y:S05]  /*2a20*/  @!P0 NANOSLEEP.SYNCS 0x989680 ;  /* 0x009896800000895d */ /* 0x004fea0003900000 */
[----:B------:R-:W2:Y:S02]  /*2a30*/  @!P0 SYNCS.PHASECHK.TRANS64 P0, [R0+URZ], R3 ;  /* 0x00000003000085a7 */ /* 0x000ea400080010ff */
[----:B--2---:R-:W-:Y:S05]  /*2a40*/  @P0 EXIT ;  /* 0x000000000000094d */ /* 0x004fea0003800000 */
[----:B------:R-:W-:Y:S05]  /*2a50*/  BRA `(.L_x_48) ;  /* 0xfffffffc00ec7947 */ /* 0x000fea000383ffff */
.L_x_18:
[----:B------:R-:W-:-:S04]  /*2a60*/  UISETP.NE.AND UP1, UPT, UR37, URZ, UPT ;  /* 0x000000ff2500728c */ /* 0x000fc8000bf25270 */
[----:B------:R-:W-:-:S09]  /*2a70*/  UISETP.NE.OR UP1, UPT, UR8, 0x1, UP1 ;  /* 0x000000010800788c */ /* 0x000fd20008f25670 */
[----:B------:R-:W-:Y:S05]  /*2a80*/  BRA.U UP1, `(.L_x_49) ;  /* 0x0000000501487547 */ /* 0x000fea000b800000 */
[----:B------:R-:W-:Y:S01]  /*2a90*/  ISETP.NE.AND P2, PT, R2, RZ, PT ;  /* 0x000000ff0200720c */ /* 0x000fe20003f45270 */
[----:B------:R-:W-:Y:S01]  /*2aa0*/  IMAD.MOV.U32 R12, RZ, RZ, 0x1 ;  /* 0x00000001ff0c7424 */ /* 0x000fe200078e00ff */
[----:B------:R-:W-:Y:S02]  /*2ab0*/  CS2R R10, SRZ ;  /* 0x00000000000a7805 */ /* 0x000fe4000001ff00 */
[----:B------:R-:W-:Y:S01]  /*2ac0*/  CS2R R8, SRZ ;  /* 0x0000000000087805 */ /* 0x000fe2000001ff00 */
[----:B------:R-:W-:Y:S01]  /*2ad0*/  UMOV UR4, 0x400 ;  /* 0x0000040000047882 */ /* 0x000fe20000000000 */
[----:B------:R-:W-:Y:S01]  /*2ae0*/  UMOV UR6, URZ ;  /* 0x000000ff00067c82 */ /* 0x000fe20008000000 */
[----:B------:R-:W-:-:S12]  /*2af0*/  ULEA UR37, UR37, UR4, 0x18 ;  /* 0x0000000425257291 */ /* 0x000fd8000f8ec0ff */
.L_x_53:
[----:B------:R-:W-:Y:S02]  /*2b00*/  LEA R0, R8, UR37, 0x3 ;  /* 0x0000002508007c11 */ /* 0x000fe4000f8e18ff */
[----:B------:R-:W-:-:S03]  /*2b10*/  SHF.L.U32 R5, R9, 0x1f, RZ ;  /* 0x0000001f09057819 */ /* 0x000fc600000006ff */
[----:B------:R-:W-:Y:S01]  /*2b20*/  VIADD R4, R0, 0x150 ;  /* 0x0000015000047836 */ /* 0x000fe20000000000 */
[----:B------:R-:W1:Y:S02]  /*2b30*/  SYNCS.PHASECHK.TRANS64.TRYWAIT P0, [R0+URZ+0x140], R5 ;  /* 0x00014005000075a7 */ /* 0x000e6400080011ff */
[----:B-1----:R-:W-:Y:S05]  /*2b40*/  @!P0 BRA `(.L_x_50) ;  /* 0x0000004800788947 */ /* 0x002fea0003800000 */
.L_x_129:
[----:B------:R-:W-:Y:S01]  /*2b50*/  ULEA UR5, UR6, UR37, 0x3 ;  /* 0x0000002506057291 */ /* 0x000fe2000f8e18ff */
[----:B------:R-:W-:Y:S02]  /*2b60*/  PRMT R4, RZ, 0x654, R4 ;  /* 0x00000654ff047816 */ /* 0x000fe40000000004 */
[----:B-1----:R-:W-:Y:S01]  /*2b70*/  SHF.L.U32 R5, R12, 0x1f, RZ ;  /* 0x0000001f0c057819 */ /* 0x002fe200000006ff */
[----:B------:R-:W-:Y:S01]  /*2b80*/  UIADD3 UR4, UPT, UPT, UR5, 0xe0, URZ ;  /* 0x000000e005047890 */ /* 0x000fe2000fffe0ff */
[----:B------:R1:W-:Y:S05]  /*2b90*/  SYNCS.ARRIVE.TRANS64.RED.A1T0 RZ, [R4+URZ], RZ ;  /* 0x000000ff04ff79a7 */ /* 0x0003ea00081004ff */
[----:B------:R-:W-:Y:S01]  /*2ba0*/  IMAD.U32 R7, RZ, RZ, UR4 ;  /* 0x00000004ff077e24 */ /* 0x000fe2000f8e00ff */
[----:B------:R-:W2:Y:S04]  /*2bb0*/  SYNCS.PHASECHK.TRANS64.TRYWAIT P0, [UR5+0xf0], R5 ;  /* 0x0000f005ff0075a7 */ /* 0x000ea80008001105 */
[----:B------:R-:W-:Y:S01]  /*2bc0*/  PRMT R6, R2, 0x654, R7 ;  /* 0x0000065402067816 */ /* 0x000fe20000000007 */
[----:B-1----:R-:W-:Y:S01]  /*2bd0*/  @!P2 IMAD.MOV.U32 R4, RZ, RZ, 0x10 ;  /* 0x00000010ff04a424 */ /* 0x002fe200078e00ff */
[----:B--2---:R-:W-:Y:S06]  /*2be0*/  @!P0 BRA `(.L_x_51) ;  /* 0x0000004800648947 */ /* 0x004fec0003800000 */
.L_x_131:
[----:B------:R-:W-:Y:S01]  /*2bf0*/  ULEA UR4, UR6, UR37, 0x4 ;  /* 0x0000002506047291 */ /* 0x000fe2000f8e20ff */
[----:B------:R-:W-:Y:S01]  /*2c00*/  SEL R3, R6, R3, !P2 ;  /* 0x0000000306037207 */ /* 0x000fe20005000000 */
[----:B------:R-:W-:Y:S01]  /*2c10*/  UIADD3 UR5, UPT, UPT, UR5, 0xe0, URZ ;  /* 0x000000e005057890 */ /* 0x000fe2000fffe0ff */
[----:B-1----:R-:W-:Y:S01]  /*2c20*/  LEA R0, R11, UR37, 0x3 ;  /* 0x000000250b007c11 */ /* 0x002fe2000f8e18ff */
[----:B------:R-:W-:Y:S01]  /*2c30*/  UIADD3 UR4, UPT, UPT, UR4, 0x170, URZ ;  /* 0x0000017004047890 */ /* 0x000fe2000fffe0ff */
[----:B------:R-:W-:Y:S01]  /*2c40*/  SHF.L.U32 R5, R10, 0x1f, RZ ;  /* 0x0000001f0a057819 */ /* 0x000fe200000006ff */
[----:B------:R1:W-:Y:S01]  /*2c50*/  @!P2 SYNCS.ARRIVE.TRANS64.RED RZ, [R3+URZ], R4 ;  /* 0x0000000403ffa9a7 */ /* 0x0003e200080004ff */
[----:B------:R-:W-:Y:S01]  /*2c60*/  UIADD3 UR6, UPT, UPT, UR6, 0x1, URZ ;  /* 0x0000000106067890 */ /* 0x000fe2000fffe0ff */
[----:B------:R-:W-:-:S03]  /*2c70*/  VIADD R8, R8, 0x1 ;  /* 0x0000000108087836 */ /* 0x000fc60000000000 */
[----:B------:R-:W-:Y:S02]  /*2c80*/  UISETP.NE.AND UP0, UPT, UR6, 0x2, UPT ;  /* 0x000000020600788c */ /* 0x000fe4000bf05270 */
[----:B------:R-:W-:Y:S06]  /*2c90*/  UGETNEXTWORKID.BROADCAST [UR4], [UR5] ;  /* 0x00000000040073ca */ /* 0x000fec0008000100 */
[----:B------:R-:W-:Y:S01]  /*2ca0*/  USEL UR4, URZ, 0x1, UP0 ;  /* 0x00000001ff047887 */ /* 0x000fe20008000000 */
[----:B------:R-:W-:Y:S01]  /*2cb0*/  ISETP.NE.AND P0, PT, R8, 0x2, PT ;  /* 0x000000020800780c */ /* 0x000fe20003f05270 */
[----:B------:R-:W-:Y:S01]  /*2cc0*/  USEL UR6, UR6, URZ, UP0 ;  /* 0x000000ff06067287 */ /* 0x000fe20008000000 */
[----:B------:R-:W2:Y:S03]  /*2cd0*/  SYNCS.PHASECHK.TRANS64.TRYWAIT P1, [R0+URZ+0xe0], R5 ;  /* 0x0000e005000075a7 */ /* 0x000ea600080211ff */
[----:B------:R-:W-:Y:S01]  /*2ce0*/  LOP3.LUT R12, R12, UR4, RZ, 0x3c, !PT ;  /* 0x000000040c0c7c12 */ /* 0x000fe2000f8e3cff */
[----:B-12---:R-:W-:Y:S07]  /*2cf0*/  @!P1 BRA `(.L_x_52) ;  /* 0x0000004800389947 */ /* 0x006fee0003800000 */
.L_x_132:
[C---:B------:R-:W-:Y:S01]  /*2d00*/  LEA R4, R11.reuse, UR37, 0x4 ;  /* 0x000000250b047c11 */ /* 0x040fe2000f8e20ff */
[----:B-1----:R-:W-:Y:S01]  /*2d10*/  VIADD R0, R0, 0xf0 ;  /* 0x000000f000007836 */ /* 0x002fe20000000000 */
[----:B------:R-:W-:Y:S01]  /*2d20*/  SEL R8, R8, RZ, P0 ;  /* 0x000000ff08087207 */ /* 0x000fe20000000000 */
[----:B------:R-:W-:-:S03]  /*2d30*/  VIADD R11, R11, 0x1 ;  /* 0x000000010b0b7836 */ /* 0x000fc60000000000 */
[----:B------:R-:W1:Y:S01]  /*2d40*/  LDS.128 R4, [R4+0x170] ;  /* 0x0001700004047984 */ /* 0x000e620000000c00 */
[----:B------:R-:W-:Y:S02]  /*2d50*/  PRMT R0, RZ, 0x654, R0 ;  /* 0x00000654ff007816 */ /* 0x000fe40000000000 */
[C---:B------:R-:W-:Y:S01]  /*2d60*/  ISETP.NE.AND P1, PT, R11.reuse, 0x2, PT ;  /* 0x000000020b00780c */ /* 0x040fe20003f25270 */
[----:B------:R-:W-:Y:S01]  /*2d70*/  @!PT LDS RZ, [RZ] ;  /* 0x00000000fffff984 */ /* 0x000fe20000000800 */
[----:B------:R-:W-:Y:S01]  /*2d80*/  @!PT LDS RZ, [RZ] ;  /* 0x00000000fffff984 */ /* 0x000fe20000000800 */
[----:B------:R-:W-:Y:S01]  /*2d90*/  @!PT LDS RZ, [RZ] ;  /* 0x00000000fffff984 */ /* 0x000fe20000000800 */
[----:B------:R-:W-:Y:S01]  /*2da0*/  @!PT LDS RZ, [RZ] ;  /* 0x00000000fffff984 */ /* 0x000fe20000000800 */
[----:B------:R2:W-:Y:S06]  /*2db0*/  MEMBAR.ALL.CTA ;  /* 0x0000000000007992 */ /* 0x0005ec0000008000 */
[----:B--2---:R-:W2:Y:S01]  /*2dc0*/  FENCE.VIEW.ASYNC.S ;  /* 0x00000000000073c6 */ /* 0x004ea20000000000 */
[----:B------:R-:W-:Y:S01]  /*2dd0*/  SEL R11, R11, RZ, P1 ;  /* 0x000000ff0b0b7207 */ /* 0x000fe20000800000 */
[----:B--2---:R2:W-:Y:S01]  /*2de0*/  SYNCS.ARRIVE.TRANS64.RED.A1T0 RZ, [R0+URZ], RZ ;  /* 0x000000ff00ff79a7 */ /* 0x0045e200081004ff */
[----:B-1----:R-:W-:-:S02]  /*2df0*/  LOP3.LUT P3, RZ, R6, 0x1, RZ, 0xc0, !PT ;  /* 0x0000000106ff7812 */ /* 0x002fc4000786c0ff */
[----:B------:R-:W-:-:S04]  /*2e00*/  SEL R5, RZ, 0x1, P1 ;  /* 0x00000001ff057807 */ /* 0x000fc80000800000 */
[----:B------:R-:W-:Y:S02]  /*2e10*/  LOP3.LUT R10, R10, R5, RZ, 0x3c, !PT ;  /* 0x000000050a0a7212 */ /* 0x000fe400078e3cff */
[----:B--2---:R-:W-:-:S04]  /*2e20*/  SEL R0, RZ, 0x1, P0 ;  /* 0x00000001ff007807 */ /* 0x004fc80000000000 */
[----:B------:R-:W-:Y:S01]  /*2e30*/  LOP3.LUT R9, R9, R0, RZ, 0x3c, !PT ;  /* 0x0000000009097212 */ /* 0x000fe200078e3cff */
[----:B------:R-:W-:Y:S06]  /*2e40*/  @P3 BRA `(.L_x_53) ;  /* 0xfffffffc002c3947 */ /* 0x000fec000383ffff */
[----:B------:R-:W-:Y:S01]  /*2e50*/  ULEA UR5, UR6, UR37, 0x3 ;  /* 0x0000002506057291 */ /* 0x000fe2000f8e18ff */
[----:B------:R-:W-:-:S08]  /*2e60*/  SHF.L.U32 R3, R12, 0x1f, RZ ;  /* 0x0000001f0c037819 */ /* 0x000fd000000006ff */
[----:B------:R-:W1:Y:S02]  /*2e70*/  SYNCS.PHASECHK.TRANS64 P0, [UR5+0xf0], R3 ;  /* 0x0000f003ff0075a7 */ /* 0x000e640008001005 */
[----:B-1----:R-:W-:Y:S05]  /*2e80*/  @P0 BRA `(.L_x_54) ;  /* 0x0000000000080947 */ /* 0x002fea0003800000 */
[----:B------:R-:W1:Y:S02]  /*2e90*/  SYNCS.PHASECHK.TRANS64.TRYWAIT P0, [UR5+0xf0], R3 ;  /* 0x0000f003ff0075a7 */ /* 0x000e640008001105 */
[----:B-1----:R-:W-:Y:S05]  /*2ea0*/  @!P0 BRA `(.L_x_55) ;  /* 0x0000004400e08947 */ /* 0x002fea0003800000 */
.L_x_54:
[----:B------:R-:W-:-:S04]  /*2eb0*/  UIADD3 UR4, UPT, UPT, UR6, 0x1, URZ ;  /* 0x0000000106047890 */ /* 0x000fc8000fffe0ff */
[----:B------:R-:W-:-:S04]  /*2ec0*/  UISETP.NE.AND UP0, UPT, UR4, 0x2, UPT ;  /* 0x000000020400788c */ /* 0x000fc8000bf05270 */
[----:B------:R-:W-:Y:S02]  /*2ed0*/  USEL UR7, URZ, 0x1, UP0 ;  /* 0x00000001ff077887 */ /* 0x000fe40008000000 */
[----:B------:R-:W-:-:S04]  /*2ee0*/  USEL UR4, UR4, URZ, UP0 ;  /* 0x000000ff04047287 */ /* 0x000fc80008000000 */
[----:B------:R-:W-:Y:S01]  /*2ef0*/  ULEA UR4, UR4, UR37, 0x3 ;  /* 0x0000002504047291 */ /* 0x000fe2000f8e18ff */
[----:B-1----:R-:W-:-:S04]  /*2f00*/  LOP3.LUT R3, R12, UR7, RZ, 0x3c, !PT ;  /* 0x000000070c037c12 */ /* 0x002fc8000f8e3cff */
[----:B------:R-:W-:-:S04]  /*2f10*/  SHF.L.U32 R0, R3, 0x1f, RZ ;  /* 0x0000001f03007819 */ /* 0x000fc800000006ff */
[----:B------:R-:W1:Y:S02]  /*2f20*/  SYNCS.PHASECHK.TRANS64 P0, [UR4+0xf0], R0 ;  /* 0x0000f000ff0075a7 */ /* 0x000e640008001004 */
[----:B-1----:R-:W-:Y:S05]  /*2f30*/  @P0 EXIT ;  /* 0x000000000000094d */ /* 0x002fea0003800000 */
[----:B------:R-:W-:Y:S02]  /*2f40*/  SHF.L.U32 R3, R3, 0x1f, RZ ;  /* 0x0000001f03037819 */ /* 0x000fe400000006ff */
[----:B------:R-:W-:-:S07]  /*2f50*/  MOV R0, UR4 ;  /* 0x0000000400007c02 */ /* 0x000fce0008000f00 */
.L_x_56:
[----:B-1----:R1:W2:Y:S02]  /*2f60*/  SYNCS.PHASECHK.TRANS64.TRYWAIT P0, [R0+URZ+0xf0], R3 ;  /* 0x0000f003000075a7 */ /* 0x0022a400080011ff */
[----:B--2---:R-:W-:Y:S05]  /*2f70*/  @!P0 NANOSLEEP.SYNCS 0x989680 ;  /* 0x009896800000895d */ /* 0x004fea0003900000 */
[----:B------:R-:W2:Y:S02]  /*2f80*/  @!P0 SYNCS.PHASECHK.TRANS64 P0, [R0+URZ+0xf0], R3 ;  /* 0x0000f003000085a7 */ /* 0x000ea400080010ff */
[----:B--2---:R-:W-:Y:S05]  /*2f90*/  @P0 EXIT ;  /* 0x000000000000094d */ /* 0x004fea0003800000 */
[----:B------:R-:W-:Y:S05]  /*2fa0*/  BRA `(.L_x_56) ;  /* 0xfffffffc00ec7947 */ /* 0x000fea000383ffff */
.L_x_49:
[----:B------:R-:W-:-:S09]  /*2fb0*/  UISETP.NE.AND UP1, UPT, UR8, URZ, UPT ;  /* 0x000000ff0800728c */ /* 0x000fd2000bf25270 */
[----:B------:R-:W-:Y:S05]  /*2fc0*/  BRA.U UP1, `(.L_x_57) ;  /* 0x0000000d01c87547 */ /* 0x000fea000b800000 */
[----:B------:R-:W-:Y:S01]  /*2fd0*/  UMOV UR4, 0x40 ;  /* 0x0000004000047882 */ /* 0x000fe20000000000 */
[----:B------:R-:W-:Y:S01]  /*2fe0*/  NOP ;  /* 0x0000000000007918 */ /* 0x000fe20000000000 */
[----:B------:R-:W-:Y:S01]  /*2ff0*/  ULEA UR4, UR37, UR4, 0x18 ;  /* 0x0000000425047291 */ /* 0x000fe2000f8ec0ff */
[----:B------:R-:W-:Y:S02]  /*3000*/  UMOV UR5, 0x400 ;  /* 0x0000040000057882 */ /* 0x000fe40000000000 */
[----:B------:R-:W-:-:S06]  /*3010*/  ULEA UR37, UR37, UR5, 0x18 ;  /* 0x0000000525257291 */ /* 0x000fcc000f8ec0ff */
[----:B------:R-:W1:Y:S02]  /*3020*/  LDS.U8 R0, [UR4+0x1c] ;  /* 0x00001c04ff007984 */ /* 0x000e640008000000 */
[----:B-1----:R-:W-:-:S13]  /*3030*/  ISETP.NE.AND P0, PT, R0, RZ, PT ;  /* 0x000000ff0000720c */ /* 0x002fda0003f05270 */
[----:B------:R-:W-:Y:S05]  /*3040*/  @P0 BRA `(.L_x_58) ;  /* 0x0000000000580947 */ /* 0x000fea0003800000 */
[----:B------:R-:W-:-:S13]  /*3050*/  ELECT P0, URZ, PT ;  /* 0x0000000000ff782f */ /* 0x000fda0003800000 */
[----:B------:R-:W-:Y:S05]  /*3060*/  @!P0 BRA `(.L_x_59) ;  /* 0x0000000000608947 */ /* 0x000fea0003800000 */
[----:B------:R-:W-:Y:S01]  /*3070*/  UMOV UR5, 0x10 ;  /* 0x0000001000057882 */ /* 0x000fe20000000000 */
[----:B------:R-:W-:Y:S01]  /*3080*/  HFMA2 R0, -RZ, RZ, 0, 5.9604644775390625e-08 ;  /* 0x00000001ff007431 */ /* 0x000fe200000001ff */
[----:B------:R-:W-:-:S03]  /*3090*/  MOV R2, 0xffff ;  /* 0x0000ffff00027802 */ /* 0x000fc60000000f00 */
[----:B------:R-:W-:Y:S04]  /*30a0*/  DEPBAR.LE SB1, 0x36 ;  /* 0x00009d800000791a */ /* 0x000fe80000000000 */
[----:B------:R-:W1:Y:S02]  /*30b0*/  UTCATOMSWS.FIND_AND_SET.ALIGN UP0, UR5, UR5 ;  /* 0x00000005000575e3 */ /* 0x000e640008000800 */
[----:B-1----:R-:W-:Y:S01]  /*30c0*/  MOV R3, UR5 ;  /* 0x0000000500037c02 */ /* 0x002fe20008000f00 */
[----:B------:R-:W-:Y:S06]  /*30d0*/  BRA.U UP0, `(.L_x_60) ;  /* 0x0000000100187547 */ /* 0x000fec000b800000 */
.L_x_61:
[----:B------:R-:W-:Y:S05]  /*30e0*/  NANOSLEEP 0x64 ;  /* 0x000000640000795d */ /* 0x000fea0003800000 */
[----:B------:R-:W-:-:S05]  /*30f0*/  UMOV UR5, 0x10 ;  /* 0x0000001000057882 */ /* 0x000fca0000000000 */
[----:B------:R-:W-:Y:S04]  /*3100*/  DEPBAR.LE SB1, 0x36 ;  /* 0x00009d800000791a */ /* 0x000fe80000000000 */
[----:B------:R-:W1:Y:S02]  /*3110*/  UTCATOMSWS.FIND_AND_SET.ALIGN UP0, UR5, UR5 ;  /* 0x00000005000575e3 */ /* 0x000e640008000800 */
[----:B-1----:R-:W-:Y:S01]  /*3120*/  MOV R3, UR5 ;  /* 0x0000000500037c02 */ /* 0x002fe20008000f00 */
[----:B------:R-:W-:Y:S05]  /*3130*/  BRA.U !UP0, `(.L_x_61) ;  /* 0xfffffffd08e87547 */ /* 0x000fea000b83ffff */
.L_x_60:
[-C--:B------:R-:W-:Y:S02]  /*3140*/  SHF.L.U32 R2, R2, R3.reuse, RZ ;  /* 0x0000000302027219 */ /* 0x080fe400000006ff */
[----:B------:R-:W-:Y:S01]  /*3150*/  SHF.L.U32 R0, R0, R3, RZ ;  /* 0x0000000300007219 */ /* 0x000fe200000006ff */
[----:B------:R-:W-:Y:S02]  /*3160*/  IMAD.SHL.U32 R3, R3, 0x20, RZ ;  /* 0x0000002003037824 */ /* 0x000fe400078e00ff */
[----:B------:R1:W-:Y:S04]  /*3170*/  ATOMS.OR RZ, [UR4+0x14], R2 ;  /* 0x00001402ffff798c */ /* 0x0003e8000b000004 */
[----:B------:R1:W-:Y:S04]  /*3180*/  ATOMS.OR RZ, [UR4+0x18], R0 ;  /* 0x00001800ffff798c */ /* 0x0003e8000b000004 */
[----:B------:R1:W-:Y:S01]  /*3190*/  STS [UR37+0x190], R3 ;  /* 0x00019003ff007988 */ /* 0x0003e20008000825 */
[----:B------:R-:W-:Y:S05]  /*31a0*/  BRA `(.L_x_59) ;  /* 0x0000000000107947 */ /* 0x000fea0003800000 */
.L_x_58:
[----:B------:R-:W-:Y:S02]  /*31b0*/  MOV R0, 0xffffffff ;  /* 0xffffffff00007802 */ /* 0x000fe40000000f00 */
[----:B------:R-:W-:-:S03]  /*31c0*/  MOV R2, 0x31f0 ;  /* 0x000031f000027802 */ /* 0x000fc60000000f00 */
[----:B------:R1:W-:Y:S04]  /*31d0*/  STS [UR37+0x190], R0 ;  /* 0x00019000ff007988 */ /* 0x0003e80008000825 */
[----:B-1-3-5:R-:W-:Y:S05]  /*31e0*/  CALL.REL.NOINC `($__internal_1_$__cuda_sm10x_tcgen05_guardrail_trap_phase_invalid_during_alloc) ;  /* 0x0000004800607944 */ /* 0x02afea0003c00000 */
.L_x_59:
[----:B------:R-:W-:Y:S05]  /*31f0*/  WARPSYNC.ALL ;  /* 0x0000000000007948 */ /* 0x000fea0003800000 */
[----:B------:R-:W2:Y:S01]  /*3200*/  S2UR UR9, SR_CgaCtaId ;  /* 0x00000000000979c3 */ /* 0x000ea20000008800 */
[----:B------:R-:W-:Y:S01]  /*3210*/  UMOV UR4, 0x400 ;  /* 0x0000040000047882 */ /* 0x000fe20000000000 */
[----:B------:R-:W-:-:S06]  /*3220*/  NOP ;  /* 0x0000000000007918 */ /* 0x000fcc0000000000 */
[----:B------:R-:W-:Y:S06]  /*3230*/  BAR.ARV 0x6, 0xa0 ;  /* 0x0182800000007b1d */ /* 0x000fec0000002000 */
[----:B------:R-:W4:Y:S01]  /*3240*/  LDCU UR5, c[0x0][0x38c] ;  /* 0x00007180ff0577ac */ /* 0x000f220008000800 */
[----:B------:R-:W-:Y:S01]  /*3250*/  IMAD.MOV.U32 R11, RZ, RZ, 0x1 ;  /* 0x00000001ff0b7424 */ /* 0x000fe200078e00ff */
[----:B------:R-:W-:Y:S01]  /*3260*/  CS2R R8, SRZ ;  /* 0x0000000000087805 */ /* 0x000fe2000001ff00 */
[----:B------:R-:W-:Y:S01]  /*3270*/  IMAD.MOV.U32 R10, RZ, RZ, RZ ;  /* 0x000000ffff0a7224 */ /* 0x000fe200078e00ff */
[----:B------:R-:W-:Y:S01]  /*3280*/  UMOV UR12, URZ ;  /* 0x000000ff000c7c82 */ /* 0x000fe20008000000 */
[----:B------:R-:W-:Y:S01]  /*3290*/  UMOV UR11, URZ ;  /* 0x000000ff000b7c82 */ /* 0x000fe20008000000 */
[----:B------:R-:W-:Y:S01]  /*32a0*/  UMOV UR22, 0x0 ;  /* 0x0000000000167882 */ /* 0x000fe20000000000 */
[----:B------:R-:W-:Y:S01]  /*32b0*/  UMOV UR23, 0x4140010 ;  /* 0x0414001000177882 */ /* 0x000fe20000000000 */
[----:B------:R-:W-:Y:S01]  /*32c0*/  UMOV UR20, 0x0 ;  /* 0x0000000000147882 */ /* 0x000fe20000000000 */
[----:B------:R-:W-:Y:S01]  /*32d0*/  UMOV UR21, 0x4140010 ;  /* 0x0414001000157882 */ /* 0x000fe20000000000 */
[----:B--2---:R-:W-:Y:S01]  /*32e0*/  ULEA UR9, UR9, UR4, 0x18 ;  /* 0x0000000409097291 */ /* 0x004fe2000f8ec0ff */
[----:B------:R-:W2:Y:S03]  /*32f0*/  LDCU UR4, c[0x0][0x38c] ;  /* 0x00007180ff0477ac */ /* 0x000ea60008000800 */
[----:B------:R-:W-:-:S02]  /*3300*/  UIADD3 UR10, UPT, UPT, UR9, 0x2a80, URZ ;  /* 0x00002a80090a7890 */ /* 0x000fc4000fffe0ff */
[----:B----4-:R-:W-:-:S03]  /*3310*/  UISETP.GE.AND UP3, UPT, UR5, 0x1, UPT ;  /* 0x000000010500788c */ /* 0x010fc6000bf66270 */
[----:B-1----:R-:W1:Y:S01]  /*3320*/  LDS R0, [UR9+0x190] ;  /* 0x00019009ff007984 */ /* 0x002e620008000800 */
[----:B------:R-:W-:Y:S01]  /*3330*/  USHF.R.U32.HI UR10, URZ, 0x4, UR10 ;  /* 0x00000004ff0a7899 */ /* 0x000fe2000801160a */
[----:B------:R-:W-:Y:S01]  /*3340*/  UMOV UR26, 0x0 ;  /* 0x00000000001a7882 */ /* 0x000fe20000000000 */
[----:B------:R-:W-:Y:S02]  /*3350*/  UMOV UR27, 0x4140010 ;  /* 0x04140010001b7882 */ /* 0x000fe40000000000 */
[----:B------:R-:W-:Y:S01]  /*3360*/  ULOP3.LUT UR10, UR10, 0x3fff, URZ, 0xc0, !UPT ;  /* 0x00003fff0a0a7892 */ /* 0x000fe2000f8ec0ff */
[----:B------:R-:W-:Y:S01]  /*3370*/  UMOV UR24, 0x0 ;  /* 0x0000000000187882 */ /* 0x000fe20000000000 */
[----:B------:R-:W-:Y:S02]  /*3380*/  UMOV UR25, 0x4140010 ;  /* 0x0414001000197882 */ /* 0x000fe40000000000 */
[----:B------:R-:W-:Y:S02]  /*3390*/  ULOP3.LUT UR10, UR10, 0x10000, URZ, 0xfc, !UPT ;  /* 0x000100000a0a7892 */ /* 0x000fe4000f8efcff */
[----:B--2---:R-:W-:-:S04]  /*33a0*/  UIADD3 UR4, UPT, UPT, UR4, 0x7f, URZ ;  /* 0x0000007f04047890 */ /* 0x004fc8000fffe0ff */
[----:B------:R-:W-:-:S04]  /*33b0*/  USHF.R.S32.HI UR8, URZ, 0x1f, UR4 ;  /* 0x0000001fff087899 */ /* 0x000fc80008011404 */
[----:B------:R-:W-:Y:S02]  /*33c0*/  ULEA.HI UR8, UR8, UR4, URZ, 0x7 ;  /* 0x0000000408087291 */ /* 0x000fe4000f8f38ff */
[----:B------:R-:W-:Y:S02]  /*33d0*/  UIADD3 UR4, UPT, UPT, UR9, 0x1aa80, URZ ;  /* 0x0001aa8009047890 */ /* 0x000fe4000fffe0ff */
[----:B------:R-:W-:Y:S02]  /*33e0*/  USHF.R.S32.HI UR8, URZ, 0x7, UR8 ;  /* 0x00000007ff087899 */ /* 0x000fe40008011408 */
[----:B------:R-:W-:Y:S02]  /*33f0*/  USHF.R.U32.HI UR4, URZ, 0x4, UR4 ;  /* 0x00000004ff047899 */ /* 0x000fe40008011604 */
[----:B------:R-:W-:Y:S02]  /*3400*/  UISETP.LT.AND UP0, UPT, UR8, 0x1, UPT ;  /* 0x000000010800788c */ /* 0x000fe4000bf01270 */
[----:B------:R-:W-:-:S02]  /*3410*/  ULOP3.LUT UR4, UR4, 0x3fff, URZ, 0xc0, !UPT ;  /* 0x00003fff04047892 */ /* 0x000fc4000f8ec0ff */
[----:B------:R-:W-:Y:S02]  /*3420*/  USEL UR16, UR8, 0x1, !UP0 ;  /* 0x0000000108107887 */ /* 0x000fe4000c000000 */
[----:B------:R-:W-:Y:S02]  /*3430*/  ULOP3.LUT UR4, UR4, 0x10000, URZ, 0xfc, !UPT ;  /* 0x0001000004047892 */ /* 0x000fe4000f8efcff */
[----:B------:R-:W-:Y:S01]  /*3440*/  UIADD3 UR16, UPT, UPT, -UR16, URZ, URZ ;  /* 0x000000ff10107290 */ /* 0x000fe2000fffe1ff */
[----:B-1----:R-:W-:-:S15]  /*3450*/  R2UR UR13, R0 ;  /* 0x00000000000d72ca */ /* 0x002fde00000e0000 */
.L_x_68:
[----:B------:R-:W-:Y:S02]  /*3460*/  LEA R0, R10, UR9, 0x3 ;  /* 0x000000090a007c11 */ /* 0x000fe4000f8e18ff */
[----:B------:R-:W-:Y:S02]  /*3470*/  SHF.L.U32 R5, R9, 0x1f, RZ ;  /* 0x0000001f09057819 */ /* 0x000fe400000006ff */
[----:B------:R-:W-:Y:S01]  /*3480*/  PLOP3.LUT P0, PT, PT, PT, UP3, 0x80, 0x8 ;  /* 0x000000000008781c */ /* 0x000fe20003f0f038 */
[----:B------:R-:W-:Y:S01]  /*3490*/  VIADD R3, R0, 0xf0 ;  /* 0x000000f000037836 */ /* 0x000fe20000000000 */
[----:B-1----:R-:W1:Y:S02]  /*34a0*/  SYNCS.PHASECHK.TRANS64.TRYWAIT P1, [R0+URZ+0xe0], R5 ;  /* 0x0000e005000075a7 */ /* 0x002e6400080211ff */
[----:B-1--4-:R-:W-:Y:S09]  /*34b0*/  @!P1 BRA `(.L_x_62) ;  /* 0x0000004000749947 */ /* 0x012ff20003800000 */
.L_x_134:
[----:B------:R-:W-:Y:S01]  /*34c0*/  LEA R4, R10, UR9, 0x4 ;  /* 0x000000090a047c11 */ /* 0x000fe2000f8e20ff */
[----:B------:R-:W-:Y:S01]  /*34d0*/  @UP3 ULEA UR5, UR11, UR9, 0x3 ;  /* 0x000000090b053291 */ /* 0x000fe2000f8e18ff */
[----:B------:R-:W-:Y:S01]  /*34e0*/  PLOP3.LUT P2, PT, PT, PT, PT, 0x80, 0x8 ;  /* 0x000000000008781c */ /* 0x000fe20003f4f070 */
[----:B------:R-:W-:Y:S01]  /*34f0*/  ULEA UR14, UR12, UR9, 0x3 ;  /* 0x000000090c0e7291 */ /* 0x000fe2000f8e18ff */
[----:B------:R-:W-:Y:S01]  /*3500*/  PRMT R3, RZ, 0x654, R3 ;  /* 0x00000654ff037816 */ /* 0x000fe20000000003 */
[----:B------:R-:W-:Y:S01]  /*3510*/  ULEA.HI UR15, UR12, UR12, URZ, 0x1 ;  /* 0x0000000c0c0f7291 */ /* 0x000fe2000f8f08ff */
[----:B-1----:R-:W1:Y:S01]  /*3520*/  LDS.128 R4, [R4+0x170] ;  /* 0x0001700004047984 */ /* 0x002e620000000c00 */
[----:B------:R-:W-:Y:S02]  /*3530*/  @P0 SHF.L.U32 R2, R8, 0x1f, RZ ;  /* 0x0000001f08020819 */ /* 0x000fe400000006ff */
[----:B------:R-:W-:Y:S01]  /*3540*/  SHF.L.U32 R0, R11, 0x1f, RZ ;  /* 0x0000001f0b007819 */ /* 0x000fe200000006ff */
[----:B------:R-:W-:Y:S01]  /*3550*/  @!PT LDS RZ, [RZ] ;  /* 0x00000000fffff984 */ /* 0x000fe20000000800 */
[----:B------:R-:W-:Y:S01]  /*3560*/  @!PT LDS RZ, [RZ] ;  /* 0x00000000fffff984 */ /* 0x000fe20000000800 */
[----:B------:R-:W-:Y:S01]  /*3570*/  @!PT LDS RZ, [RZ] ;  /* 0x00000000fffff984 */ /* 0x000fe20000000800 */
[----:B------:R-:W-:Y:S01]  /*3580*/  @!PT LDS RZ, [RZ] ;  /* 0x00000000fffff984 */ /* 0x000fe20000000800 */
[----:B------:R2:W-:Y:S06]  /*3590*/  MEMBAR.ALL.CTA ;  /* 0x0000000000007992 */ /* 0x0005ec0000008000 */
[----:B--2---:R-:W2:Y:S02]  /*35a0*/  FENCE.VIEW.ASYNC.S ;  /* 0x00000000000073c6 */ /* 0x004ea40000000000 */
[----:B--2---:R2:W-:Y:S01]  /*35b0*/  SYNCS.ARRIVE.TRANS64.RED.A1T0 RZ, [R3+URZ], RZ ;  /* 0x000000ff03ff79a7 */ /* 0x0045e200081004ff */
[----:B------:R2:W4:Y:S01]  /*35c0*/  @P0 SYNCS.PHASECHK.TRANS64.TRYWAIT P2, [UR5], R2 ;  /* 0x00000002ff0005a7 */ /* 0x0005220008041105 */
[----:B------:R-:W-:-:S02]  /*35d0*/  ULOP3.LUT UR5, UR15, 0xffe, URZ, 0xc0, !UPT ;  /* 0x00000ffe0f057892 */ /* 0x000fc4000f8ec0ff */
[----:B------:R-:W-:Y:S01]  /*35e0*/  USHF.R.U32.HI UR15, URZ, 0x1, UR15 ;  /* 0x00000001ff0f7899 */ /* 0x000fe2000801160f */
[----:B-1----:R-:W-:Y:S01]  /*35f0*/  LOP3.LUT P1, RZ, R6, 0x1, RZ, 0xc0, !PT ;  /* 0x0000000106ff7812 */ /* 0x002fe2000782c0ff */
[----:B------:R-:W-:Y:S02]  /*3600*/  UIADD3 UR5, UPT, UPT, -UR5, UR12, URZ ;  /* 0x0000000c05057290 */ /* 0x000fe4000fffe1ff */
[----:B------:R-:W-:-:S04]  /*3610*/  UIMAD UR15, UR15, 0x50, UR13 ;  /* 0x000000500f0f78a4 */ /* 0x000fc8000f8e020d */
[----:B------:R-:W-:Y:S01]  /*3620*/  ULEA UR15, UR5, UR15, 0x14 ;  /* 0x0000000f050f7291 */ /* 0x000fe2000f8ea0ff */
[----:B------:R-:W1:Y:S02]  /*3630*/  SYNCS.PHASECHK.TRANS64.TRYWAIT P0, [UR14+0x120], R0 ;  /* 0x00012000ff0075a7 */ /* 0x000e64000800110e */
[----:B-12-4-:R-:W-:Y:S09]  /*3640*/  @!P0 BRA `(.L_x_63) ;  /* 0x0000004000248947 */ /* 0x016ff20003800000 */
.L_x_136:
[----:B------:R-:W-:Y:S01]  /*3650*/  IADD3 R10, PT, PT, R10, 0x1, RZ ;  /* 0x000000010a0a7810 */ /* 0x000fe20007ffe0ff */
[----:B------:R-:W-:Y:S06]  /*3660*/  BRA.U !UP3, `(.L_x_64) ;  /* 0x000000010bc07547 */ /* 0x000fec000b800000 */
[----:B------:R-:W-:Y:S01]  /*3670*/  UPLOP3.LUT UP4, UPT, UPT, UPT, UPT, 0x40, 0x4 ;  /* 0x000000000004789c */ /* 0x000fe20003f8e870 */
[----:B------:R-:W-:Y:S01]  /*3680*/  UMOV UR18, UR16 ;  /* 0x0000001000127c82 */ /* 0x000fe20008000000 */
[----:B------:R-:W-:Y:S01]  /*3690*/  UMOV UR17, UR8 ;  /* 0x0000000800117c82 */ /* 0x000fe20008000000 */
[----:B------:R-:W-:-:S08]  /*36a0*/  UMOV UR5, UR11 ;  /* 0x0000000b00057c82 */ /* 0x000fd00008000000 */
.L_x_67:
[----:B------:R-:W-:Y:S02]  /*36b0*/  UIADD3 UR18, UPT, UPT, UR18, 0x1, URZ ;  /* 0x0000000112127890 */ /* 0x000fe4000fffe0ff */
[----:B--2---:R-:W-:Y:S02]  /*36c0*/  ULEA UR7, UR5, UR9, 0x3 ;  /* 0x0000000905077291 */ /* 0x004fe4000f8e18ff */
[----:B------:R-:W-:Y:S01]  /*36d0*/  UISETP.NE.AND UP0, UPT, UR18, URZ, UPT ;  /* 0x000000ff1200728c */ /* 0x000fe2000bf05270 */
[----:B----4-:R-:W-:Y:S10]  /*36e0*/  @P2 BRA `(.L_x_65) ;  /* 0x00000000000c2947 */ /* 0x010ff40003800000 */
[----:B-1----:R-:W-:Y:S04]  /*36f0*/  SHF.L.U32 R3, R8, 0x1f, RZ ;  /* 0x0000001f08037819 */ /* 0x002fe800000006ff */
[----:B------:R-:W1:Y:S02]  /*3700*/  SYNCS.PHASECHK.TRANS64.TRYWAIT P0, [UR7], R3 ;  /* 0x00000003ff0075a7 */ /* 0x000e640008001107 */
[----:B-1----:R-:W-:Y:S05]  /*3710*/  @!P0 BRA `(.L_x_66) ;  /* 0x0000004000088947 */ /* 0x002fea0003800000 */
.L_x_65:
[----:B------:R-:W-:Y:S01]  /*3720*/  UISETP.NE.AND UP1, UPT, UR17, 0x1, UPT ;  /* 0x000000011100788c */ /* 0x000fe2000bf25270 */
[----:B------:R-:W-:Y:S01]  /*3730*/  PLOP3.LUT P2, PT, PT, PT, PT, 0x80, 0x8 ;  /* 0x000000000008781c */ /* 0x000fe20003f4f070 */
[----:B------:R-:W-:Y:S02]  /*3740*/  UIADD3 UR11, UPT, UPT, UR5, 0x1, URZ ;  /* 0x00000001050b7890 */ /* 0x000fe4000fffe0ff */
[----:B------:R-:W-:Y:S02]  /*3750*/  UIMAD UR6, UR5, 0x280, UR4 ;  /* 0x00000280050678a4 */ /* 0x000fe4000f8e0204 */
[----:B------:R-:W-:Y:S01]  /*3760*/  UISETP.NE.AND UP2, UPT, UR11, 0xc, UPT ;  /* 0x0000000c0b00788c */ /* 0x000fe2000bf45270 */
[----:B------:R-:W-:Y:S01]  /*3770*/  PLOP3.LUT P0, PT, PT, PT, UP1, 0x80, 0x8 ;  /* 0x000000000008781c */ /* 0x000fe20003f0f018 */
[----:B------:R-:W-:Y:S02]  /*3780*/  UIADD3 UR40, UPT, UPT, UR6, 0x2, URZ ;  /* 0x0000000206287890 */ /* 0x000fe4000fffe0ff */
[----:B------:R-:W-:Y:S02]  /*3790*/  USEL UR28, URZ, 0x1, UP2 ;  /* 0x00000001ff1c7887 */ /* 0x000fe40009000000 */
[----:B------:R-:W-:Y:S02]  /*37a0*/  USEL UR11, UR11, URZ, UP2 ;  /* 0x000000ff0b0b7287 */ /* 0x000fe40009000000 */
[----:B------:R-:W-:Y:S02]  /*37b0*/  UIADD3 UR36, UPT, UPT, UR6, 0x4, URZ ;  /* 0x0000000406247890 */ /* 0x000fe4000fffe0ff */
[----:B------:R-:W-:Y:S01]  /*37c0*/  @UP1 ULEA UR19, UR11, UR9, 0x3 ;  /* 0x000000090b131291 */ /* 0x000fe2000f8e18ff */
[----:B------:R-:W-:Y:S01]  /*37d0*/  LOP3.LUT R8, R8, UR28, RZ, 0x3c, !PT ;  /* 0x0000001c08087c12 */ /* 0x000fe2000f8e3cff */
[----:B------:R-:W-:Y:S02]  /*37e0*/  ULEA UR28, UR5, UR10, 0x9 ;  /* 0x0000000a051c7291 */ /* 0x000fe4000f8e48ff */
[----:B------:R-:W-:Y:S01]  /*37f0*/  UIADD3 UR32, UPT, UPT, UR6, 0x6, URZ ;  /* 0x0000000606207890 */ /* 0x000fe2000fffe0ff */
[----:B-1----:R-:W-:Y:S01]  /*3800*/  @P0 SHF.L.U32 R0, R8, 0x1f, RZ ;  /* 0x0000001f08000819 */ /* 0x002fe200000006ff */
[----:B------:R-:W-:Y:S02]  /*3810*/  UIADD3 UR38, UPT, UPT, UR28, 0x2, URZ ;  /* 0x000000021c267890 */ /* 0x000fe4000fffe0ff */
[----:B------:R-:W-:Y:S01]  /*3820*/  UIADD3 UR34, UPT, UPT, UR28, 0x4, URZ ;  /* 0x000000041c227890 */ /* 0x000fe2000fffe0ff */
[----:B------:R2:W4:Y:S01]  /*3830*/  @P0 SYNCS.PHASECHK.TRANS64.TRYWAIT P2, [UR19], R0 ;  /* 0x00000000ff0005a7 */ /* 0x0005220008041113 */
[----:B------:R-:W-:Y:S02]  /*3840*/  UIADD3 UR30, UPT, UPT, UR28, 0x6, URZ ;  /* 0x000000061c1e7890 */ /* 0x000fe4000fffe0ff */
[----:B------:R-:W-:Y:S02]  /*3850*/  UIADD3 UR19, UPT, UPT, UR7, 0x60, URZ ;  /* 0x0000006007137890 */ /* 0x000fe4000fffe0ff */
[----:B------:R-:W-:Y:S01]  /*3860*/  UIADD3 UR17, UPT, UPT, UR17, -0x1, URZ ;  /* 0xffffffff11117890 */ /* 0x000fe2000fffe0ff */
[----:B------:R-:W-:Y:S01]  /*3870*/  UMOV UR7, 0x40004040 ;  /* 0x4000404000077882 */ /* 0x000fe20000000000 */
[----:B------:R-:W-:Y:S01]  /*3880*/  UMOV UR29, 0x40004040 ;  /* 0x40004040001d7882 */ /* 0x000fe20000000000 */
[----:B------:R-:W-:Y:S01]  /*3890*/  UMOV UR41, 0x40004040 ;  /* 0x4000404000297882 */ /* 0x000fe20000000000 */
[----:B------:R2:W-:Y:S01]  /*38a0*/  UTCQMMA gdesc[UR28], gdesc[UR6], tmem[UR15], tmem[UR22], idesc[UR23], UP4 ;  /* 0x00ff16061c0075ea */ /* 0x0005e2000a00030f */
[----:B------:R-:W-:Y:S01]  /*38b0*/  UPLOP3.LUT UP4, UPT, UPT, UPT, UPT, 0x80, 0x8 ;  /* 0x000000000008789c */ /* 0x000fe20003f8f070 */
[----:B------:R-:W-:Y:S01]  /*38c0*/  UMOV UR39, 0x40004040 ;  /* 0x4000404000277882 */ /* 0x000fe20000000000 */
[----:B------:R-:W-:Y:S01]  /*38d0*/  UMOV UR37, 0x40004040 ;  /* 0x4000404000257882 */ /* 0x000fe20000000000 */
[----:B------:R2:W-:Y:S01]  /*38e0*/  UTCQMMA gdesc[UR38], gdesc[UR40], tmem[UR15], tmem[UR20], idesc[UR21], UPT ;  /* 0x00ff1428260075ea */ /* 0x0005e2000b80030f */
[----:B------:R-:W-:Y:S01]  /*38f0*/  UMOV UR35, 0x40004040 ;  /* 0x4000404000237882 */ /* 0x000fe20000000000 */
[----:B------:R-:W-:Y:S01]  /*3900*/  UMOV UR33, 0x40004040 ;  /* 0x4000404000217882 */ /* 0x000fe20000000000 */
[----:B------:R-:W-:Y:S01]  /*3910*/  UMOV UR31, 0x40004040 ;  /* 0x40004040001f7882 */ /* 0x000fe20000000000 */
[----:B------:R2:W-:Y:S01]  /*3920*/  UTCQMMA gdesc[UR34], gdesc[UR36], tmem[UR15], tmem[UR26], idesc[UR27], UPT ;  /* 0x00ff1a24220075ea */ /* 0x0005e2000b80030f */
[----:B------:R2:W-:Y:S01]  /*3930*/  UTCQMMA gdesc[UR30], gdesc[UR32], tmem[UR15], tmem[UR24], idesc[UR25], UPT ;  /* 0x00ff18201e0075ea */ /* 0x0005e2000b80030f */
[----:B------:R2:W-:Y:S01]  /*3940*/  UTCBAR [UR19], URZ ;  /* 0x000000ff130073e9 */ /* 0x0005e200080000ff */
[----:B------:R-:W-:Y:S01]  /*3950*/  UMOV UR5, UR11 ;  /* 0x0000000b00057c82 */ /* 0x000fe20008000000 */
[----:B------:R-:W-:Y:S05]  /*3960*/  BRA.U UP0, `(.L_x_67) ;  /* 0xfffffffd00507547 */ /* 0x000fea000b83ffff */
.L_x_64:
[----:B------:R-:W-:Y:S01]  /*3970*/  UIADD3 UR12, UPT, UPT, UR12, 0x1, URZ ;  /* 0x000000010c0c7890 */ /* 0x000fe2000fffe0ff */
[C---:B------:R-:W-:Y:S01]  /*3980*/  ISETP.NE.AND P0, PT, R10.reuse, 0x2, PT ;  /* 0x000000020a00780c */ /* 0x040fe20003f05270 */
[----:B------:R-:W-:Y:S02]  /*3990*/  UIADD3 UR14, UPT, UPT, UR14, 0x100, URZ ;  /* 0x000001000e0e7890 */ /* 0x000fe4000fffe0ff */
[----:B------:R-:W-:Y:S01]  /*39a0*/  UISETP.NE.AND UP0, UPT, UR12, 0x4, UPT ;  /* 0x000000040c00788c */ /* 0x000fe2000bf05270 */
[----:B-12---:R-:W-:Y:S02]  /*39b0*/  SEL R0, RZ, 0x1, P0 ;  /* 0x00000001ff007807 */ /* 0x006fe40000000000 */
[----:B------:R-:W-:Y:S01]  /*39c0*/  SEL R10, R10, RZ, P0 ;  /* 0x000000ff0a0a7207 */ /* 0x000fe20000000000 */
[----:B------:R-:W-:Y:S01]  /*39d0*/  USEL UR5, URZ, 0x1, UP0 ;  /* 0x00000001ff057887 */ /* 0x000fe20008000000 */
[----:B------:R-:W-:Y:S01]  /*39e0*/  LOP3.LUT R9, R9, R0, RZ, 0x3c, !PT ;  /* 0x0000000009097212 */ /* 0x000fe200078e3cff */
[----:B------:R-:W-:Y:S01]  /*39f0*/  USEL UR12, UR12, URZ, UP0 ;  /* 0x000000ff0c0c7287 */ /* 0x000fe20008000000 */
[----:B------:R1:W-:Y:S03]  /*3a00*/  UTCBAR [UR14], URZ ;  /* 0x000000ff0e0073e9 */ /* 0x0003e600080000ff */
[----:B------:R-:W-:Y:S01]  /*3a10*/  LOP3.LUT R11, R11, UR5, RZ, 0x3c, !PT ;  /* 0x000000050b0b7c12 */ /* 0x000fe2000f8e3cff */
[----:B------:R-:W-:Y:S07]  /*3a20*/  @P1 BRA `(.L_x_68) ;  /* 0xfffffff8008c1947 */ /* 0x000fee000383ffff */
[----:B------:R-:W2:Y:S01]  /*3a30*/  S2UR UR4, SR_CgaCtaId ;  /* 0x00000000000479c3 */ /* 0x000ea20000008800 */
[----:B------:R-:W-:Y:S01]  /*3a40*/  ELECT P0, URZ, PT ;  /* 0x0000000000ff782f */ /* 0x000fe20003800000 */
[----:B------:R-:W-:Y:S01]  /*3a50*/  IMAD.MOV.U32 R0, RZ, RZ, 0x1 ;  /* 0x00000001ff007424 */ /* 0x000fe200078e00ff */
[----:B------:R-:W-:Y:S01]  /*3a60*/  UIADD3 UR9, UPT, UPT, UR9, 0x120, URZ ;  /* 0x0000012009097890 */ /* 0x000fe2000fffe0ff */
[----:B------:R-:W-:Y:S01]  /*3a70*/  SHF.L.U32 R3, R11, 0x1f, RZ ;  /* 0x0000001f0b037819 */ /* 0x000fe200000006ff */
[----:B------:R-:W-:-:S03]  /*3a80*/  UMOV UR5, 0x40 ;  /* 0x0000004000057882 */ /* 0x000fc60000000000 */
[----:B------:R-:W-:Y:S01]  /*3a90*/  UVIRTCOUNT.DEALLOC.SMPOOL 0x80 ;  /* 0x000000800000784c */ /* 0x000fe20000000000 */
[----:B--2---:R-:W-:Y:S02]  /*3aa0*/  ULEA UR4, UR4, UR5, 0x18 ;  /* 0x0000000504047291 */ /* 0x004fe4000f8ec0ff */
[----:B------:R-:W-:-:S07]  /*3ab0*/  ULEA UR5, UR12, UR9, 0x3 ;  /* 0x000000090c057291 */ /* 0x000fce000f8e18ff */
[----:B------:R2:W-:Y:S02]  /*3ac0*/  @P0 STS.U8 [UR4+0x1c], R0 ;  /* 0x00001c00ff000988 */ /* 0x0005e40008000004 */
[----:B------:R-:W3:Y:S02]  /*3ad0*/  SYNCS.PHASECHK.TRANS64.TRYWAIT P0, [UR5], R3 ;  /* 0x00000003ff0075a7 */ /* 0x000ee40008001105 */
[----:B--23--:R-:W-:Y:S05]  /*3ae0*/  @!P0 BRA `(.L_x_69) ;  /* 0x0000003c002c8947 */ /* 0x00cfea0003800000 */
.L_x_139:
[----:B------:R-:W-:-:S04]  /*3af0*/  UIADD3 UR6, UPT, UPT, UR12, 0x1, URZ ;  /* 0x000000010c067890 */ /* 0x000fc8000fffe0ff */
[----:B------:R-:W-:-:S04]  /*3b00*/  UISETP.NE.AND UP0, UPT, UR6, 0x4, UPT ;  /* 0x000000040600788c */ /* 0x000fc8000bf05270 */
[----:B------:R-:W-:Y:S02]  /*3b10*/  USEL UR7, URZ, 0x1, UP0 ;  /* 0x00000001ff077887 */ /* 0x000fe40008000000 */
[----:B------:R-:W-:-:S04]  /*3b20*/  USEL UR6, UR6, URZ, UP0 ;  /* 0x000000ff06067287 */ /* 0x000fc80008000000 */
[----:B------:R-:W-:Y:S01]  /*3b30*/  ULEA UR5, UR6, UR9, 0x3 ;  /* 0x0000000906057291 */ /* 0x000fe2000f8e18ff */
[----:B------:R-:W-:-:S04]  /*3b40*/  LOP3.LUT R2, R11, UR7, RZ, 0x3c, !PT ;  /* 0x000000070b027c12 */ /* 0x000fc8000f8e3cff */
[----:B--2---:R-:W-:-:S04]  /*3b50*/  SHF.L.U32 R3, R2, 0x1f, RZ ;  /* 0x0000001f02037819 */ /* 0x004fc800000006ff */
[----:B------:R-:W2:Y:S02]  /*3b60*/  SYNCS.PHASECHK.TRANS64.TRYWAIT P0, [UR5], R3 ;  /* 0x00000003ff0075a7 */ /* 0x000ea40008001105 */
[----:B--2---:R-:W-:Y:S05]  /*3b70*/  @!P0 BRA `(.L_x_70) ;  /* 0x0000003c00208947 */ /* 0x004fea0003800000 */
.L_x_141:
        /* <DEDUP_REMOVED lines=9> */
.L_x_143:
[----:B------:R-:W-:-:S04]  /*3c10*/  UIADD3 UR6, UPT, UPT, UR6, 0x1, URZ ;  /* 0x0000000106067890 */ /* 0x000fc8000fffe0ff */
[----:B------:R-:W-:-:S04]  /*3c20*/  UISETP.NE.AND UP0, UPT, UR6, 0x4, UPT ;  /* 0x000000040600788c */ /* 0x000fc8000bf05270 */
[----:B------:R-:W-:Y:S02]  /*3c30*/  USEL UR5, URZ, 0x1, UP0 ;  /* 0x00000001ff057887 */ /* 0x000fe40008000000 */
[----:B------:R-:W-:-:S04]  /*3c40*/  USEL UR6, UR6, URZ, UP0 ;  /* 0x000000ff06067287 */ /* 0x000fc80008000000 */
[----:B------:R-:W-:Y:S01]  /*3c50*/  ULEA UR6, UR6, UR9, 0x3 ;  /* 0x0000000906067291 */ /* 0x000fe2000f8e18ff */
[----:B--2---:R-:W-:-:S04]  /*3c60*/  LOP3.LUT R3, R2, UR5, RZ, 0x3c, !PT ;  /* 0x0000000502037c12 */ /* 0x004fc8000f8e3cff */
[----:B------:R-:W-:-:S04]  /*3c70*/  SHF.L.U32 R3, R3, 0x1f, RZ ;  /* 0x0000001f03037819 */ /* 0x000fc800000006ff */
[----:B------:R-:W2:Y:S02]  /*3c80*/  SYNCS.PHASECHK.TRANS64.TRYWAIT P0, [UR6], R3 ;  /* 0x00000003ff0075a7 */ /* 0x000ea40008001106 */
[----:B--2---:R-:W-:Y:S05]  /*3c90*/  @!P0 BRA `(.L_x_72) ;  /* 0x0000003c00088947 */ /* 0x004fea0003800000 */
.L_x_145:
[----:B------:R-:W-:Y:S01]  /*3ca0*/  NOP ;  /* 0x0000000000007918 */ /* 0x000fe20000000000 */
[----:B--2---:R-:W2:Y:S01]  /*3cb0*/  LDS R0, [UR4+0x14] ;  /* 0x00001404ff007984 */ /* 0x004ea20008000800 */
[----:B------:R-:W-:Y:S01]  /*3cc0*/  ULOP3.LUT UR6, UR13, 0xffff, URZ, 0xc0, !UPT ;  /* 0x0000ffff0d067892 */ /* 0x000fe2000f8ec0ff */
[----:B------:R-:W-:Y:S01]  /*3cd0*/  UMOV UR8, 0xffff ;  /* 0x0000ffff00087882 */ /* 0x000fe20000000000 */
[----:B------:R-:W-:Y:S02]  /*3ce0*/  UMOV UR5, 0x1 ;  /* 0x0000000100057882 */ /* 0x000fe40000000000 */
[----:B------:R-:W-:-:S04]  /*3cf0*/  USHF.R.U32.HI UR6, URZ, 0x5, UR6 ;  /* 0x00000005ff067899 */ /* 0x000fc80008011606 */
[----:B------:R-:W-:Y:S02]  /*3d00*/  USHF.L.U32 UR8, UR8, UR6, URZ ;  /* 0x0000000608087299 */ /* 0x000fe400080006ff */
[----:B------:R-:W-:-:S04]  /*3d10*/  USHF.L.U32 UR5, UR5, UR6, URZ ;  /* 0x0000000605057299 */ /* 0x000fc800080006ff */
[----:B--2---:R-:W-:-:S04]  /*3d20*/  LOP3.LUT R0, R0, UR8, RZ, 0xc0, !PT ;  /* 0x0000000800007c12 */ /* 0x004fc8000f8ec0ff */
[----:B------:R-:W-:-:S13]  /*3d30*/  ISETP.NE.AND P0, PT, R0, UR8, PT ;  /* 0x0000000800007c0c */ /* 0x000fda000bf05270 */
[----:B------:R-:W-:Y:S05]  /*3d40*/  @P0 BRA `(.L_x_73) ;  /* 0x0000000000580947 */ /* 0x000fea0003800000 */
[----:B------:R-:W2:Y:S02]  /*3d50*/  LDS R0, [UR4+0x18] ;  /* 0x00001804ff007984 */ /* 0x000ea40008000800 */
[----:B--2---:R-:W-:-:S04]  /*3d60*/  LOP3.LUT R0, R0, UR5, RZ, 0xc0, !PT ;  /* 0x0000000500007c12 */ /* 0x004fc8000f8ec0ff */
[----:B------:R-:W-:-:S13]  /*3d70*/  ISETP.NE.AND P0, PT, R0, UR5, PT ;  /* 0x0000000500007c0c */ /* 0x000fda000bf05270 */
[----:B------:R-:W-:Y:S05]  /*3d80*/  @P0 BRA `(.L_x_74) ;  /* 0x00000000003c0947 */ /* 0x000fea0003800000 */
[----:B------:R-:W2:Y:S01]  /*3d90*/  S2R R2, SR_LANEID ;  /* 0x0000000000027919 */ /* 0x000ea20000000000 */
[----:B------:R-:W-:Y:S01]  /*3da0*/  ULOP3.LUT UR8, URZ, UR8, URZ, 0x33, !UPT ;  /* 0x00000008ff087292 */ /* 0x000fe2000f8e33ff */
[----:B------:R-:W-:Y:S01]  /*3db0*/  LOP3.LUT R4, RZ, UR5, RZ, 0x33, !PT ;  /* 0x00000005ff047c12 */ /* 0x000fe2000f8e33ff */
[----:B------:R-:W-:Y:S02]  /*3dc0*/  VOTEU.ANY UR7, UPT, PT ;  /* 0x0000000000077886 */ /* 0x000fe400038e0100 */
[----:B------:R-:W-:Y:S01]  /*3dd0*/  UFLO.U32 UR7, UR7 ;  /* 0x00000007000772bd */ /* 0x000fe200080e0000 */
[----:B------:R-:W3:Y:S01]  /*3de0*/  REDUX UR5, R4 ;  /* 0x00000000040573c4 */ /* 0x000ee20000000000 */
[----:B------:R-:W-:-:S06]  /*3df0*/  IMAD.U32 R0, RZ, RZ, UR8 ;  /* 0x00000008ff007e24 */ /* 0x000fcc000f8e00ff */
[----:B------:R1:W-:Y:S01]  /*3e00*/  UTCATOMSWS.AND URZ, UR8 ;  /* 0x0000000800ff79e3 */ /* 0x0003e20008000000 */
[----:B------:R-:W4:Y:S01]  /*3e10*/  REDUX UR6, R0 ;  /* 0x00000000000673c4 */ /* 0x000f220000000000 */
[----:B--2---:R-:W-:Y:S01]  /*3e20*/  ISETP.EQ.U32.AND P0, PT, R2, UR7, PT ;  /* 0x0000000702007c0c */ /* 0x004fe2000bf02070 */
[----:B---3--:R-:W-:Y:S01]  /*3e30*/  IMAD.U32 R2, RZ, RZ, UR5 ;  /* 0x00000005ff027e24 */ /* 0x008fe2000f8e00ff */
[----:B----4-:R-:W-:-:S11]  /*3e40*/  MOV R3, UR6 ;  /* 0x0000000600037c02 */ /* 0x010fd60008000f00 */
[----:B------:R1:W-:Y:S04]  /*3e50*/  @P0 ATOMS.AND RZ, [UR4+0x14], R3 ;  /* 0x00001403ffff098c */ /* 0x0003e8000a800004 */
[----:B------:R1:W-:Y:S01]  /*3e60*/  @P0 ATOMS.AND RZ, [UR4+0x18], R2 ;  /* 0x00001802ffff098c */ /* 0x0003e2000a800004 */
[----:B------:R-:W-:Y:S05]  /*3e70*/  BRA `(.L_x_75) ;  /* 0x0000000000147947 */ /* 0x000fea0003800000 */
.L_x_74:
[----:B------:R-:W-:Y:S02]  /*3e80*/  MOV R2, 0x3ea0 ;  /* 0x00003ea000027802 */ /* 0x000fe40000000f00 */
[----:B-1--45:R-:W-:Y:S05]  /*3e90*/  CALL.REL.NOINC `($__internal_0_$__cuda_sm10x_tcgen05_guardrail_trap_col_being_dealloced_not_returned_by_alloc) ;  /* 0x0000003c00287944 */ /* 0x032fea0003c00000 */
[----:B------:R-:W-:Y:S05]  /*3ea0*/  BRA `(.L_x_75) ;  /* 0x0000000000087947 */ /* 0x000fea0003800000 */
.L_x_73:
[----:B------:R-:W-:Y:S02]  /*3eb0*/  MOV R2, 0x3ed0 ;  /* 0x00003ed000027802 */ /* 0x000fe40000000f00 */
[----:B-1--45:R-:W-:Y:S05]  /*3ec0*/  CALL.REL.NOINC `($__internal_2_$__cuda_sm10x_tcgen05_guardrail_trap_unallocated_columns_being_dealloced) ;  /* 0x0000003c00347944 */ /* 0x032fea0003c00000 */
.L_x_75:
[----:B------:R-:W-:Y:S01]  /*3ed0*/  NOP ;  /* 0x0000000000007918 */ /* 0x000fe20000000000 */
[----:B-1----:R-:W-:Y:S05]  /*3ee0*/  EXIT ;  /* 0x000000000000794d */ /* 0x002fea0003800000 */
.L_x_57:
[----:B------:R-:W-:-:S09]  /*3ef0*/  UISETP.NE.OR UP2, UPT, UR8, 0x3, !UP2 ;  /* 0x000000030800788c */ /* 0x000fd2000d745670 */
[----:B------:R-:W-:Y:S05]  /*3f00*/  BRA.U UP2, `(.L_x_76) ;  /* 0x0000000d02387547 */ /* 0x000fea000b800000 */
[----:B------:R-:W1:Y:S01]  /*3f10*/  LDC R0, c[0x0][0xb30] ;  /* 0x0002cc00ff007b82 */ /* 0x000e620000000800 */
[----:B------:R-:W2:Y:S01]  /*3f20*/  LDCU.64 UR8, c[0x0][0x888] ;  /* 0x00011100ff0877ac */ /* 0x000ea20008000a00 */
[----:B------:R-:W-:Y:S02]  /*3f30*/  HFMA2 R29, -RZ, RZ, 0, 0 ;  /* 0x00000000ff1d7431 */ /* 0x000fe400000001ff */
[----:B------:R-:W-:Y:S01]  /*3f40*/  IMAD.MOV.U32 R31, RZ, RZ, 0x1 ;  /* 0x00000001ff1f7424 */ /* 0x000fe200078e00ff */
[----:B------:R-:W-:Y:S01]  /*3f50*/  MOV R21, 0x1400 ;  /* 0x0000140000157802 */ /* 0x000fe20000000f00 */
[----:B------:R-:W4:Y:S01]  /*3f60*/  LDCU.64 UR4, c[0x0][0x890] ;  /* 0x00011200ff0477ac */ /* 0x000f220008000a00 */
[----:B------:R-:W-:Y:S01]  /*3f70*/  IMAD.MOV.U32 R30, RZ, RZ, RZ ;  /* 0x000000ffff1e7224 */ /* 0x000fe200078e00ff */
[----:B------:R-:W3:Y:S01]  /*3f80*/  LDC R19, c[0x0][0x370] ;  /* 0x0000dc00ff137b82 */ /* 0x000ee20000000800 */
[----:B------:R-:W-:Y:S01]  /*3f90*/  UMOV UR7, 0x400 ;  /* 0x0000040000077882 */ /* 0x000fe20000000000 */
[----:B------:R-:W-:-:S02]  /*3fa0*/  UPLOP3.LUT UP1, UPT, UPT, UPT, UPT, 0x40, 0x4 ;  /* 0x000000000004789c */ /* 0x000fc40003f2e870 */
[----:B------:R-:W-:-:S04]  /*3fb0*/  ULEA UR7, UR37, UR7, 0x18 ;  /* 0x0000000725077291 */ /* 0x000fc8000f8ec0ff */
[----:B------:R-:W3:Y:S01]  /*3fc0*/  LDC R2, c[0x0][0xb0c] ;  /* 0x0002c300ff027b82 */ /* 0x000ee20000000800 */
[----:B--2---:R-:W-:Y:S02]  /*3fd0*/  UISETP.NE.U32.AND UP5, UPT, UR8, URZ, UPT ;  /* 0x000000ff0800728c */ /* 0x004fe4000bfa5070 */
[----:B------:R-:W-:Y:S02]  /*3fe0*/  UIADD3 UR8, UPT, UPT, UR7, 0xc0, URZ ;  /* 0x000000c007087890 */ /* 0x000fe4000fffe0ff */
[----:B----4-:R-:W-:-:S03]  /*3ff0*/  UISETP.NE.U32.AND UP6, UPT, UR4, URZ, UPT ;  /* 0x000000ff0400728c */ /* 0x010fc6000bfc5070 */
[----:B------:R-:W2:Y:S01]  /*4000*/  LDC R18, c[0x0][0xb20] ;  /* 0x0002c800ff127b82 */ /* 0x000ea20000000800 */
[----:B-1----:R-:W-:Y:S01]  /*4010*/  ISETP.NE.AND P1, PT, R0, 0x1, PT ;  /* 0x000000010000780c */ /* 0x002fe20003f25270 */
[----:B------:R-:W-:Y:S02]  /*4020*/  UISETP.NE.AND.EX UP5, UPT, UR9, URZ, UPT, UP5 ;  /* 0x000000ff0900728c */ /* 0x000fe4000bfa5350 */
[----:B------:R-:W-:Y:S02]  /*4030*/  UPRMT UR37, UR37, 0x654, UR8 ;  /* 0x0000065425257896 */ /* 0x000fe40008000008 */
[----:B------:R-:W-:Y:S02]  /*4040*/  UISETP.NE.AND.EX UP6, UPT, UR5, URZ, UPT, UP6 ;  /* 0x000000ff0500728c */ /* 0x000fe4000bfc5360 */
[----:B------:R-:W1:Y:S08]  /*4050*/  LDC.64 R32, c[0x0][0x348] ;  /* 0x0000d200ff207b82 */ /* 0x000e700000000a00 */
[----:B------:R-:W4:Y:S08]  /*4060*/  LDC.64 R16, c[0x0][0xb10] ;  /* 0x0002c400ff107b82 */ /* 0x000f300000000a00 */
[----:B------:R-:W1:Y:S08]  /*4070*/  LDC.64 R6, c[0x0][0xb18] ;  /* 0x0002c600ff067b82 */ /* 0x000e700000000a00 */
[----:B------:R-:W1:Y:S08]  /*4080*/  LDC.64 R4, c[0x0][0xb28] ;  /* 0x0002ca00ff047b82 */ /* 0x000e700000000a00 */
[----:B--23--:R-:W1:Y:S02]  /*4090*/  LDC R20, c[0x0][0x374] ;  /* 0x0000dd00ff147b82 */ /* 0x00ce640000000800 */
.L_x_84:
[C---:B------:R-:W-:Y:S02]  /*40a0*/  LEA R0, R30.reuse, UR7, 0x3 ;  /* 0x000000071e007c11 */ /* 0x040fe4000f8e18ff */
[----:B------:R-:W-:Y:S02]  /*40b0*/  SHF.L.U32 R3, R29, 0x1f, RZ ;  /* 0x0000001f1d037819 */ /* 0x000fe400000006ff */
[----:B------:R-:W-:Y:S02]  /*40c0*/  LEA R24, R30, UR7, 0x4 ;  /* 0x000000071e187c11 */ /* 0x000fe4000f8e20ff */
[----:B--2---:R-:W2:Y:S02]  /*40d0*/  SYNCS.PHASECHK.TRANS64.TRYWAIT P0, [R0+URZ+0xe0], R3 ;  /* 0x0000e003000075a7 */ /* 0x004ea400080011ff */
[----:B--2---:R-:W-:Y:S05]  /*40e0*/  @!P0 BRA `(.L_x_77) ;  /* 0x00000038000c8947 */ /* 0x004fea0003800000 */
.L_x_146:
[----:B------:R-:W-:Y:S01]  /*40f0*/  ISETP.GE.AND P0, PT, R22, 0x1, PT ;  /* 0x000000011600780c */ /* 0x000fe20003f06270 */
[----:B------:R-:W3:Y:S01]  /*4100*/  LDS.128 R24, [R24+0x170] ;  /* 0x0001700018187984 */ /* 0x000ee20000000c00 */
[----:B------:R-:W-:Y:S01]  /*4110*/  ISETP.NE.U32.AND P4, PT, RZ, UR4, PT ;  /* 0x00000004ff007c0c */ /* 0x000fe2000bf85070 */
[----:B--2---:R-:W-:Y:S01]  /*4120*/  VIADD R0, R0, 0xf0 ;  /* 0x000000f000007836 */ /* 0x004fe20000000000 */
[----:B------:R-:W-:Y:S02]  /*4130*/  SHF.L.U32 R23, R31, 0x1f, RZ ;  /* 0x0000001f1f177819 */ /* 0x000fe400000006ff */
[----:B------:R-:W-:Y:S02]  /*4140*/  ISETP.NE.AND.EX P4, PT, RZ, UR5, PT, P4 ;  /* 0x00000005ff007c0c */ /* 0x000fe4000bf85340 */
[----:B------:R-:W-:Y:S01]  /*4150*/  PRMT R0, RZ, 0x654, R0 ;  /* 0x00000654ff007816 */ /* 0x000fe20000000000 */
[----:B------:R-:W-:Y:S01]  /*4160*/  @!PT LDS RZ, [RZ] ;  /* 0x00000000fffff984 */ /* 0x000fe20000000800 */
[----:B------:R-:W-:Y:S01]  /*4170*/  @!PT LDS RZ, [RZ] ;  /* 0x00000000fffff984 */ /* 0x000fe20000000800 */
[----:B------:R-:W-:Y:S01]  /*4180*/  @!PT LDS RZ, [RZ] ;  /* 0x00000000fffff984 */ /* 0x000fe20000000800 */
[----:B------:R-:W-:Y:S01]  /*4190*/  @!PT LDS RZ, [RZ] ;  /* 0x00000000fffff984 */ /* 0x000fe20000000800 */
[----:B------:R2:W-:Y:S06]  /*41a0*/  MEMBAR.ALL.CTA ;  /* 0x0000000000007992 */ /* 0x0005ec0000008000 */
[----:B--2---:R-:W2:Y:S02]  /*41b0*/  FENCE.VIEW.ASYNC.S ;  /* 0x00000000000073c6 */ /* 0x004ea40000000000 */
[----:B--2---:R2:W-:Y:S01]  /*41c0*/  SYNCS.ARRIVE.TRANS64.RED.A1T0 RZ, [R0+URZ], RZ ;  /* 0x000000ff00ff79a7 */ /* 0x0045e200081004ff */
[----:B---3--:R-:W-:Y:S11]  /*41d0*/  LOP3.LUT P3, RZ, R26, 0x1, RZ, 0xc0, !PT ;  /* 0x000000011aff7812 */ /* 0x008ff6000786c0ff */
[----:B------:R-:W-:Y:S02]  /*41e0*/  @!UPT UIADD3 URZ, UPT, UPT, URZ, URZ, URZ ;  /* 0x000000fffffff290 */ /* 0x000fe4000fffe0ff */
[----:B------:R-:W-:Y:S02]  /*41f0*/  @P3 MOV R13, R24 ;  /* 0x00000018000d3202 */ /* 0x000fe40000000f00 */
[----:B------:R-:W-:Y:S01]  /*4200*/  @P3 LOP3.LUT R8, R25, 0xffff, RZ, 0xc0, !PT ;  /* 0x0000ffff19083812 */ /* 0x000fe200078ec0ff */
[----:B--2---:R-:W-:Y:S06]  /*4210*/  @!P0 BRA `(.L_x_78) ;  /* 0x0000000000a48947 */ /* 0x004fec0003800000 */
[----:B-1----:R-:W-:Y:S01]  /*4220*/  IMAD.HI.U32 R35, R20, R7, RZ ;  /* 0x0000000714237227 */ /* 0x002fe200078e00ff */
[----:B------:R-:W-:Y:S02]  /*4230*/  ISETP.NE.AND P0, PT, R6, 0x1, PT ;  /* 0x000000010600780c */ /* 0x000fe40003f05270 */
[----:B------:R-:W-:Y:S01]  /*4240*/  ISETP.NE.AND P2, PT, R22, 0x1, PT ;  /* 0x000000011600780c */ /* 0x000fe20003f45270 */
[----:B----4-:R-:W-:Y:S01]  /*4250*/  IMAD.HI.U32 R34, R19, R16, RZ ;  /* 0x0000001013227227 */ /* 0x010fe200078e00ff */
[----:B------:R-:W-:Y:S02]  /*4260*/  SHF.R.U32.HI R35, RZ, R18, R35 ;  /* 0x00000012ff237219 */ /* 0x000fe40000011623 */
[----:B------:R-:W-:Y:S01]  /*4270*/  ISETP.NE.AND P5, PT, R2, 0x1, PT ;  /* 0x000000010200780c */ /* 0x000fe20003fa5270 */
[----:B------:R-:W-:Y:S01]  /*4280*/  IMAD.HI.U32 R36, R13, R16, RZ ;  /* 0x000000100d247227 */ /* 0x000fe200078e00ff */
[----:B------:R-:W-:Y:S02]  /*4290*/  SHF.R.U32.HI R34, RZ, R17, R34 ;  /* 0x00000011ff227219 */ /* 0x000fe40000011622 */
[----:B------:R-:W-:Y:S01]  /*42a0*/  SEL R3, R20, R35, !P0 ;  /* 0x0000002314037207 */ /* 0x000fe20004000000 */
[C---:B------:R-:W-:Y:S01]  /*42b0*/  IMAD.HI.U32 R35, R8.reuse, R7, RZ ;  /* 0x0000000708237227 */ /* 0x040fe200078e00ff */
[----:B------:R-:W-:Y:S02]  /*42c0*/  SEL R11, R19, R34, !P5 ;  /* 0x00000022130b7207 */ /* 0x000fe40006800000 */
[----:B------:R-:W-:Y:S01]  /*42d0*/  SHF.R.U32.HI R36, RZ, R17, R36 ;  /* 0x00000011ff247219 */ /* 0x000fe20000011624 */
[----:B------:R-:W-:Y:S01]  /*42e0*/  IMAD.HI.U32 R38, R3, R4, RZ ;  /* 0x0000000403267227 */ /* 0x000fe200078e00ff */
[----:B------:R-:W-:Y:S03]  /*42f0*/  SHF.R.U32.HI R35, RZ, R18, R35 ;  /* 0x00000012ff237219 */ /* 0x000fe60000011623 */
[----:B------:R-:W-:Y:S01]  /*4300*/  IMAD.HI.U32 R34, R11, R4, RZ ;  /* 0x000000040b227227 */ /* 0x000fe200078e00ff */
[----:B------:R-:W-:Y:S02]  /*4310*/  @P2 SHF.R.U32.HI R3, RZ, R5, R38 ;  /* 0x00000005ff032219 */ /* 0x000fe40000011626 */
[----:B------:R-:W-:Y:S02]  /*4320*/  SEL R9, R8, R35, !P0 ;  /* 0x0000002308097207 */ /* 0x000fe40004000000 */
[----:B------:R-:W-:Y:S01]  /*4330*/  @P2 SHF.R.U32.HI R11, RZ, R5, R34 ;  /* 0x00000005ff0b2219 */ /* 0x000fe20000011622 */
[C---:B------:R-:W-:Y:S01]  /*4340*/  IMAD R10, R22.reuse, R3, RZ ;  /* 0x00000003160a7224 */ /* 0x040fe200078e02ff */
[----:B------:R-:W-:Y:S01]  /*4350*/  SEL R3, R13, R36, !P5 ;  /* 0x000000240d037207 */ /* 0x000fe20006800000 */
[C---:B------:R-:W-:Y:S03]  /*4360*/  IMAD.HI.U32 R14, R9.reuse, R4, RZ ;  /* 0x00000004090e7227 */ /* 0x040fe600078e00ff */
[----:B------:R-:W-:Y:S01]  /*4370*/  ISETP.GE.AND P0, PT, R9, R10, PT ;  /* 0x0000000a0900720c */ /* 0x000fe20003f06270 */
[C---:B------:R-:W-:Y:S01]  /*4380*/  IMAD R12, R22.reuse, R11, RZ ;  /* 0x0000000b160c7224 */ /* 0x040fe200078e02ff */
[-C--:B------:R-:W-:Y:S04]  /*4390*/  SHF.R.U32.HI R14, RZ, R5.reuse, R14 ;  /* 0x00000005ff0e7219 */ /* 0x080fe8000001160e */
[----:B------:R-:W-:Y:S02]  /*43a0*/  ISETP.GE.OR P0, PT, R3, R12, P0 ;  /* 0x0000000c0300720c */ /* 0x000fe40000706670 */
[----:B------:R-:W-:Y:S05]  /*43b0*/  SEL R15, R9, R14, !P2 ;  /* 0x0000000e090f7207 */ /* 0x000fea0005000000 */
[----:B------:R-:W-:Y:S04]  /*43c0*/  IMAD.MOV R14, RZ, RZ, -R15 ;  /* 0x000000ffff0e7224 */ /* 0x000fe800078e0a0f */
[----:B------:R-:W-:Y:S02]  /*43d0*/  IMAD R14, R22, R14, R9 ;  /* 0x0000000e160e7224 */ /* 0x000fe400078e0209 */
[C---:B------:R-:W-:Y:S05]  /*43e0*/  @!P0 IMAD.HI.U32 R10, R3.reuse, R4, RZ ;  /* 0x00000004030a8227 */ /* 0x040fea00078e00ff */
[----:B------:R-:W-:Y:S04]  /*43f0*/  @!P0 SHF.R.U32.HI R10, RZ, R5, R10 ;  /* 0x00000005ff0a8219 */ /* 0x000fe8000001160a */
[----:B------:R-:W-:Y:S01]  /*4400*/  @!P0 SEL R0, R3, R10, !P2 ;  /* 0x0000000a03008207 */ /* 0x000fe20005000000 */
[----:B------:R-:W-:Y:S03]  /*4410*/  IMAD.MOV R10, RZ, RZ, -R3 ;  /* 0x000000ffff0a7224 */ /* 0x000fe600078e0a03 */
[----:B------:R-:W-:Y:S01]  /*4420*/  @!P0 IADD3 R15, PT, PT, R15, -R0, RZ ;  /* 0x800000000f0f8210 */ /* 0x000fe20007ffe0ff */
[----:B------:R-:W-:Y:S01]  /*4430*/  @!P0 IMAD R0, R11, R14, R0 ;  /* 0x0000000e0b008224 */ /* 0x000fe200078e0200 */
[----:B------:R-:W-:Y:S01]  /*4440*/  IADD3 R11, PT, PT, -R9, RZ, RZ ;  /* 0x000000ff090b7210 */ /* 0x000fe20007ffe1ff */
[----:B------:R-:W-:Y:S02]  /*4450*/  IMAD R13, R2, R10, R13 ;  /* 0x0000000a020d7224 */ /* 0x000fe400078e020d */
[----:B------:R-:W-:Y:S02]  /*4460*/  @!P0 IMAD R9, R15, R22, R3 ;  /* 0x000000160f098224 */ /* 0x000fe400078e0203 */
[----:B------:R-:W-:Y:S02]  /*4470*/  @!P0 IMAD.MOV.U32 R3, RZ, RZ, R0 ;  /* 0x000000ffff038224 */ /* 0x000fe400078e0000 */
[----:B------:R-:W-:Y:S02]  /*4480*/  IMAD R8, R6, R11, R8 ;  /* 0x0000000b06087224 */ /* 0x000fe400078e0208 */
[----:B------:R-:W-:Y:S02]  /*4490*/  IMAD R13, R3, R2, R13 ;  /* 0x00000002030d7224 */ /* 0x000fe400078e020d */
[----:B------:R-:W-:Y:S02]  /*44a0*/  IMAD R8, R9, R6, R8 ;  /* 0x0000000609087224 */ /* 0x000fe400078e0208 */
.L_x_78:
[----:B------:R-:W-:Y:S05]  /*44b0*/  BRA.U UP1, `(.L_x_79) ;  /* 0x0000000101107547 */ /* 0x000fea000b800000 */
[----:B------:R-:W-:Y:S04]  /*44c0*/  MOV R0, UR6 ;  /* 0x0000000600007c02 */ /* 0x000fe80008000f00 */
[----:B------:R-:W-:Y:S04]  /*44d0*/  SHF.L.U32 R3, R0, 0x1f, RZ ;  /* 0x0000001f00037819 */ /* 0x000fe800000006ff */
[----:B------:R-:W2:Y:S02]  /*44e0*/  SYNCS.PHASECHK.TRANS64.TRYWAIT P0, [UR7+0xd8], R3 ;  /* 0x0000d803ff0075a7 */ /* 0x000ea40008001107 */
[----:B--2---:R-:W-:Y:S05]  /*44f0*/  @!P0 BRA `(.L_x_80) ;  /* 0x00000034001c8947 */ /* 0x004fea0003800000 */
.L_x_79:
[----:B------:R-:W-:Y:S05]  /*4500*/  BRA.U !UP6, `(.L_x_81) ;  /* 0x000000010e347547 */ /* 0x000fea000b800000 */
[----:B------:R-:W-:Y:S01]  /*4510*/  UPLOP3.LUT UP0, UPT, UPT, UPT, UP5, 0x80, 0x8 ;  /* 0x000000000008789c */ /* 0x000fe20003f0f050 */
[----:B------:R-:W-:Y:S05]  /*4520*/  HFMA2 R100, -RZ, RZ, 0, 5.9604644775390625e-08 ;  /* 0x00000001ff647431 */ /* 0x000fea00000001ff */
[----:B------:R-:W-:Y:S05]  /*4530*/  PLOP3.LUT P0, PT, PT, PT, UP0, 0x80, 0x8 ;  /* 0x000000000008781c */ /* 0x000fea0003f0f008 */
[----:B------:R-:W3:Y:S01]  /*4540*/  @UP0 LDCU.64 UR10, c[0x0][0x888] ;  /* 0x00011100ff0a07ac */ /* 0x000ee20008000a00 */
[----:B------:R-:W-:Y:S04]  /*4550*/  @UP0 UIMAD UR8, UR36, UR4, URZ ;  /* 0x00000004240802a4 */ /* 0x000fe8000f8e02ff */
[----:B---3--:R-:W-:Y:S06]  /*4560*/  @UP0 UIMAD.WIDE UR10, UR8, 0x4, UR10 ;  /* 0x00000004080a08a5 */ /* 0x008fec000f8e020a */
[----:B------:R-:W-:Y:S02]  /*4570*/  IMAD.U32 R10, RZ, RZ, UR10 ;  /* 0x0000000aff0a7e24 */ /* 0x000fe4000f8e00ff */
[----:B------:R-:W-:Y:S05]  /*4580*/  IMAD.U32 R11, RZ, RZ, UR11 ;  /* 0x0000000bff0b7e24 */ /* 0x000fea000f8e00ff */
[----:B--2---:R-:W2:Y:S02]  /*4590*/  @P0 LDG.E R0, desc[UR46][R10.64] ;  /* 0x0000002e0a000981 */ /* 0x004ea4000c1e1900 */
[----:B--2---:R-:W-:Y:S01]  /*45a0*/  @P0 R2UR UR39, R0 ;  /* 0x00000000002702ca */ /* 0x004fe200000e0000 */
[----:B------:R-:W-:Y:S05]  /*45b0*/  IMAD.MOV.U32 R0, RZ, RZ, 0x1 ;  /* 0x00000001ff007424 */ /* 0x000fea00078e00ff */
[----:B------:R-:W-:Y:S08]  /*45c0*/  @!P0 PRMT R100, R0, 0x7610, R100 ;  /* 0x0000761000648816 */ /* 0x000ff00000000064 */
[----:B------:R-:W3:Y:S02]  /*45d0*/  @!UP0 LDCU UR39, c[0x0][0x880] ;  /* 0x00011000ff2787ac */ /* 0x000ee40008000800 */
.L_x_81:
[----:B---3--:R-:W-:Y:S01]  /*45e0*/  @!P4 FSETP.EQ.AND P5, PT, RZ, UR39, PT ;  /* 0x00000027ff00cc0b */ /* 0x008fe2000bfa2000 */
[----:B------:R-:W-:Y:S01]  /*45f0*/  @!UPT UIADD3 URZ, UPT, UPT, URZ, URZ, URZ ;  /* 0x000000fffffff290 */ /* 0x000fe2000fffe0ff */
[----:B------:R-:W-:Y:S11]  /*4600*/  @!P4 BRA `(.L_x_82) ;  /* 0x000000000014c947 */ /* 0x000ff60003800000 */
[----:B------:R-:W-:Y:S02]  /*4610*/  LOP3.LUT P0, RZ, R100, 0xff, RZ, 0xc0, !PT ;  /* 0x000000ff64ff7812 */ /* 0x000fe4000780c0ff */
[----:B------:R-:W-:Y:S04]  /*4620*/  PLOP3.LUT P5, PT, PT, PT, UP0, 0x80, 0x8 ;  /* 0x000000000008781c */ /* 0x000fe80003faf008 */
[----:B------:R-:W-:Y:S07]  /*4630*/  PLOP3.LUT P5, PT, P5, PT, PT, 0x8, 0x80 ;  /* 0x000000000080781c */ /* 0x000fee0002fae170 */
[----:B------:R-:W-:Y:S11]  /*4640*/  @P0 FSETP.EQ.AND P5, PT, RZ, UR39, PT ;  /* 0x00000027ff000c0b */ /* 0x000ff6000bfa2000 */
[----:B------:R-:W-:Y:S02]  /*4650*/  @!UPT UIADD3 URZ, UPT, UPT, URZ, URZ, URZ ;  /* 0x000000fffffff290 */ /* 0x000fe4000fffe0ff */
.L_x_82:
[----:B------:R-:W3:Y:S01]  /*4660*/  SYNCS.PHASECHK.TRANS64.TRYWAIT P4, [UR7+0xc8], R23 ;  /* 0x0000c817ff0075a7 */ /* 0x000ee20008081107 */
[----:B------:R-:W-:Y:S01]  /*4670*/  @P3 SHF.R.U32.HI R28, RZ, 0x10, R25 ;  /* 0x00000010ff1c3819 */ /* 0x000fe20000011619 */
[----:B------:R-:W-:Y:S01]  /*4680*/  VIADD R30, R30, 0x1 ;  /* 0x000000011e1e7836 */ /* 0x000fe20000000000 */
[----:B------:R-:W1:Y:S08]  /*4690*/  LDC.64 R14, c[0x0][0xb10] ;  /* 0x0002c400ff0e7b82 */ /* 0x000e700000000a00 */
[----:B------:R-:W4:Y:S08]  /*46a0*/  LDC.64 R10, c[0x0][0xb18] ;  /* 0x0002c600ff0a7b82 */ /* 0x000f300000000a00 */
[----:B--2---:R-:W2:Y:S08]  /*46b0*/  @!P1 LDC R0, c[0x0][0xb20] ;  /* 0x0002c800ff009b82 */ /* 0x004eb00000000800 */
[----:B------:R-:W2:Y:S01]  /*46c0*/  @!P1 LDC R3, c[0x0][0xb0c] ;  /* 0x0002c300ff039b82 */ /* 0x000ea20000000800 */
[----:B-1----:R-:W-:Y:S05]  /*46d0*/  @!P1 IMAD.HI.U32 R14, R13, R14, RZ ;  /* 0x0000000e0d0e9227 */ /* 0x002fea00078e00ff */
[----:B------:R-:W-:Y:S01]  /*46e0*/  @!P1 SHF.R.U32.HI R14, RZ, R15, R14 ;  /* 0x0000000fff0e9219 */ /* 0x000fe2000001160e */
[----:B----4-:R-:W-:Y:S01]  /*46f0*/  @!P1 IMAD.HI.U32 R11, R8, R11, RZ ;  /* 0x0000000b080b9227 */ /* 0x010fe200078e00ff */
[----:B------:R-:W-:Y:S04]  /*4700*/  @!P1 ISETP.NE.AND P0, PT, R10, 0x1, PT ;  /* 0x000000010a00980c */ /* 0x000fe80003f05270 */
[----:B--2---:R-:W-:Y:S02]  /*4710*/  @!P1 SHF.R.U32.HI R9, RZ, R0, R11 ;  /* 0x00000000ff099219 */ /* 0x004fe4000001160b */
[----:B------:R-:W-:Y:S02]  /*4720*/  @!P1 ISETP.NE.AND P2, PT, R3, 0x1, PT ;  /* 0x000000010300980c */ /* 0x000fe40003f45270 */
[----:B------:R-:W-:Y:S02]  /*4730*/  @!P1 SEL R9, R8, R9, !P0 ;  /* 0x0000000908099207 */ /* 0x000fe40004000000 */
[----:B------:R-:W-:Y:S02]  /*4740*/  ELECT P0, URZ, PT ;  /* 0x0000000000ff782f */ /* 0x000fe40003800000 */
[----:B------:R-:W-:Y:S05]  /*4750*/  @!P1 SEL R14, R13, R14, !P2 ;  /* 0x0000000e0d0e9207 */ /* 0x000fea0005000000 */
[----:B------:R-:W-:Y:S02]  /*4760*/  @!P1 IMAD.IADD R0, R9, 0x1, -R14 ;  /* 0x0000000109009824 */ /* 0x000fe400078e0a0e */
[----:B------:R-:W-:Y:S02]  /*4770*/  @!P1 IMAD.IADD R9, R14, 0x1, -R9 ;  /* 0x000000010e099824 */ /* 0x000fe400078e0a09 */
[----:B------:R-:W-:Y:S02]  /*4780*/  @!P1 IMAD R13, R0, R3, R13 ;  /* 0x00000003000d9224 */ /* 0x000fe400078e020d */
[----:B------:R-:W-:Y:S01]  /*4790*/  @!P1 IMAD R8, R9, R10, R8 ;  /* 0x0000000a09089224 */ /* 0x000fe200078e0208 */
[----:B---3--:R-:W-:Y:S06]  /*47a0*/  @!P4 BRA `(.L_x_83) ;  /* 0x000000300088c947 */ /* 0x008fec0003800000 */
.L_x_149:
[----:B------:R-:W-:Y:S01]  /*47b0*/  PLOP3.LUT P5, PT, P5, P0, PT, 0xf2, 0x2f ;  /* 0x00000000002f781c */ /* 0x000fe20002fa1e72 */
[----:B------:R-:W-:Y:S01]  /*47c0*/  UMOV UR14, 0x0 ;  /* 0x00000000000e7882 */ /* 0x000fe20000000000 */
[----:B------:R-:W-:Y:S01]  /*47d0*/  UMOV UR15, 0x10000000 ;  /* 0x10000000000f7882 */ /* 0x000fe20000000000 */
[----:B------:R-:W-:Y:S01]  /*47e0*/  UMOV UR44, UR36 ;  /* 0x00000024002c7c82 */ /* 0x000fe20008000000 */
[----:B------:R-:W-:Y:S01]  /*47f0*/  UMOV UR28, UR36 ;  /* 0x00000024001c7c82 */ /* 0x000fe20008000000 */
[----:B------:R-:W-:Y:S01]  /*4800*/  UMOV UR20, UR36 ;  /* 0x0000002400147c82 */ /* 0x000fe20008000000 */
[----:B------:R-:W-:Y:S01]  /*4810*/  UMOV UR12, UR36 ;  /* 0x00000024000c7c82 */ /* 0x000fe20008000000 */
[----:B------:R-:W-:Y:S06]  /*4820*/  LOP3.LUT R31, R31, 0x1, RZ, 0x3c, !PT ;  /* 0x000000011f1f7812 */ /* 0x000fec00078e3cff */
[----:B------:R-:W-:Y:S01]  /*4830*/  @!P5 IADD3 R3, P0, PT, R32, 0x580, RZ ;  /* 0x000005802003d810 */ /* 0x000fe20007f1e0ff */
[----:B------:R-:W-:Y:S01]  /*4840*/  @!P5 IMAD R99, R99, 0x50, RZ ;  /* 0x000000506363d824 */ /* 0x000fe200078e02ff */
[----:B------:R-:W-:Y:S01]  /*4850*/  VOTEU.ALL UP4, P5 ;  /* 0x0000000000ff7886 */ /* 0x000fe20002880000 */
[----:B------:R-:W-:Y:S01]  /*4860*/  @!P5 IMAD.SHL.U32 R101, R101, 0x40, RZ ;  /* 0x000000406565d824 */ /* 0x000fe200078e00ff */
[----:B------:R-:W-:Y:S01]  /*4870*/  @!P5 R2UR UR9, R3 ;  /* 0x000000000309d2ca */ /* 0x000fe200000e0000 */
[----:B-1----:R-:W-:Y:S01]  /*4880*/  @!P5 IMAD.X R0, RZ, RZ, R33, P0 ;  /* 0x000000ffff00d224 */ /* 0x002fe200000e0621 */
[----:B------:R-:W-:Y:S01]  /*4890*/  @!P5 R2UR UR42, R99 ;  /* 0x00000000632ad2ca */ /* 0x000fe200000e0000 */
[----:B------:R-:W-:Y:S01]  /*48a0*/  @!UP4 UIADD3 UR41, UPT, UPT, UR7, 0xc0, URZ ;  /* 0x000000c00729c890 */ /* 0x000fe2000fffe0ff */
[----:B------:R-:W-:Y:S01]  /*48b0*/  @!P5 R2UR UR43, R101 ;  /* 0x00000000652bd2ca */ /* 0x000fe200000e0000 */
[----:B------:R-:W-:Y:S01]  /*48c0*/  @!UP4 UIADD3 UR40, UPT, UPT, UR7, 0x200, URZ ;  /* 0x000002000728c890 */ /* 0x000fe2000fffe0ff */
[----:B------:R-:W-:Y:S01]  /*48d0*/  @!P5 R2UR UR8, R0 ;  /* 0x000000000008d2ca */ /* 0x000fe200000e0000 */
[----:B------:R-:W-:Y:S01]  /*48e0*/  VOTEU.ALL UP3, P5 ;  /* 0x0000000000ff7886 */ /* 0x000fe20002860000 */
[----:B------:R-:W-:Y:S01]  /*48f0*/  @!UP4 UIADD3 UR32, UPT, UPT, UR7, 0x600, URZ ;  /* 0x000006000720c890 */ /* 0x000fe2000fffe0ff */
[----:B------:R-:W-:Y:S01]  /*4900*/  ISETP.NE.AND P0, PT, R30, 0x2, PT ;  /* 0x000000021e00780c */ /* 0x000fe20003f05270 */
[----:B------:R-:W-:Y:S01]  /*4910*/  VOTEU.ALL UP2, P5 ;  /* 0x0000000000ff7886 */ /* 0x000fe20002840000 */
[----:B------:R-:W-:Y:S01]  /*4920*/  UMOV UR33, UR41 ;  /* 0x0000002900217c82 */ /* 0x000fe20008000000 */
[----:B------:R-:W-:Y:S01]  /*4930*/  @!UP4 UIADD3 UR24, UPT, UPT, UR7, 0xa00, URZ ;  /* 0x00000a000718c890 */ /* 0x000fe2000fffe0ff */
[----:B------:R-:W-:Y:S01]  /*4940*/  IMAD.U32 R10, RZ, RZ, UR9 ;  /* 0x00000009ff0a7e24 */ /* 0x000fe2000f8e00ff */
[----:B------:R-:W-:Y:S01]  /*4950*/  VOTEU.ALL UP1, P5 ;  /* 0x0000000000ff7886 */ /* 0x000fe20002820000 */
[----:B------:R-:W-:Y:S01]  /*4960*/  @!UP4 UIADD3 UR34, UPT, UPT, UR42, 0x10, URZ ;  /* 0x000000102a22c890 */ /* 0x000fe2000fffe0ff */
[----:B------:R-:W-:Y:S01]  /*4970*/  SEL R0, RZ, 0x1, P0 ;  /* 0x00000001ff007807 */ /* 0x000fe20000000000 */
[----:B------:R-:W-:Y:S01]  /*4980*/  UMOV UR35, UR43 ;  /* 0x0000002b00237c82 */ /* 0x000fe20008000000 */
[----:B------:R-:W-:Y:S01]  /*4990*/  @!P5 R2UR UR22, R10 ;  /* 0x000000000a16d2ca */ /* 0x000fe200000e0000 */
[----:B------:R-:W-:Y:S01]  /*49a0*/  IMAD.U32 R11, RZ, RZ, UR8 ;  /* 0x00000008ff0b7e24 */ /* 0x000fe2000f8e00ff */
[----:B------:R-:W-:Y:S01]  /*49b0*/  @!UP4 UIADD3 UR26, UPT, UPT, UR42, 0x20, URZ ;  /* 0x000000202a1ac890 */ /* 0x000fe2000fffe0ff */
[----:B------:R-:W-:Y:S01]  /*49c0*/  LOP3.LUT R29, R29, R0, RZ, 0x3c, !PT ;  /* 0x000000001d1d7212 */ /* 0x000fe200078e3cff */
[----:B------:R-:W-:Y:S01]  /*49d0*/  UMOV UR25, UR41 ;  /* 0x0000002900197c82 */ /* 0x000fe20008000000 */
[----:B------:R-:W-:Y:S01]  /*49e0*/  UMOV UR27, UR43 ;  /* 0x0000002b001b7c82 */ /* 0x000fe20008000000 */
[----:B------:R-:W-:Y:S01]  /*49f0*/  @!P5 R2UR UR23, R11 ;  /* 0x000000000b17d2ca */ /* 0x000fe200000e0000 */
[----:B------:R-:W-:Y:S01]  /*4a00*/  @!UP4 UIADD3 UR16, UPT, UPT, UR7, 0xe00, URZ ;  /* 0x00000e000710c890 */ /* 0x000fe2000fffe0ff */
[----:B------:R-:W-:Y:S01]  /*4a10*/  SEL R30, R30, RZ, P0 ;  /* 0x000000ff1e1e7207 */ /* 0x000fe20000000000 */
[----:B------:R-:W-:Y:S01]  /*4a20*/  @!UP4 UIADD3 UR18, UPT, UPT, UR42, 0x30, URZ ;  /* 0x000000302a12c890 */ /* 0x000fe2000fffe0ff */
[----:B------:R-:W-:Y:S01]  /*4a30*/  IMAD.IADD R99, R8, 0x1, R91 ;  /* 0x0000000108637824 */ /* 0x000fe200078e025b */
[----:B------:R-:W-:Y:S01]  /*4a40*/  UMOV UR17, UR41 ;  /* 0x0000002900117c82 */ /* 0x000fe20008000000 */
[----:B------:R-:W-:Y:S01]  /*4a50*/  UMOV UR19, UR43 ;  /* 0x0000002b00137c82 */ /* 0x000fe20008000000 */
[----:B------:R-:W-:Y:S01]  /*4a60*/  @!UP4 UIADD3 UR8, UPT, UPT, UR7, 0x1200, URZ ;  /* 0x000012000708c890 */ /* 0x000fe2000fffe0ff */
[----:B------:R-:W-:Y:S01]  /*4a70*/  IMAD.IADD R101, R13, 0x1, R98 ;  /* 0x000000010d657824 */ /* 0x000fe200078e0262 */
[----:B------:R-:W-:Y:S01]  /*4a80*/  @!UP4 UIADD3 UR10, UPT, UPT, UR42, 0x40, URZ ;  /* 0x000000402a0ac890 */ /* 0x000fe2000fffe0ff */
[----:B------:R-:W-:Y:S01]  /*4a90*/  UMOV UR9, UR41 ;  /* 0x0000002900097c82 */ /* 0x000fe20008000000 */
[----:B------:R-:W-:Y:S02]  /*4aa0*/  UMOV UR11, UR43 ;  /* 0x0000002b000b7c82 */ /* 0x000fe40008000000 */
[----:B------:R-:W-:Y:S01]  /*4ab0*/  @!UP3 UTMALDG.3D [UR40], [UR22], desc[UR14] ;  /* 0x00000e281600b5b4 */ /* 0x000fe20008011000 */
[----:B------:R1:W-:Y:S01]  /*4ac0*/  @!UP2 UTMALDG.3D [UR32], [UR22], desc[UR14] ;  /* 0x00000e201600a5b4 */ /* 0x0003e20008011000 */
[----:B------:R-:W-:Y:S01]  /*4ad0*/  VOTEU.ALL UP2, P5 ;  /* 0x0000000000ff7886 */ /* 0x000fe20002840000 */
[----:B------:R2:W-:Y:S01]  /*4ae0*/  @!UP1 UTMALDG.3D [UR24], [UR22], desc[UR14] ;  /* 0x00000e18160095b4 */ /* 0x0005e20008011000 */
[----:B------:R-:W-:Y:S03]  /*4af0*/  VOTEU.ALL UP1, P5 ;  /* 0x0000000000ff7886 */ /* 0x000fe60002820000 */
[----:B------:R2:W-:Y:S02]  /*4b00*/  @!UP2 UTMALDG.3D [UR16], [UR22], desc[UR14] ;  /* 0x00000e101600a5b4 */ /* 0x0005e40008011000 */
[----:B------:R2:W-:Y:S01]  /*4b10*/  @!UP1 UTMALDG.3D [UR8], [UR22], desc[UR14] ;  /* 0x00000e08160095b4 */ /* 0x0005e20008011000 */
[----:B------:R2:W-:Y:S01]  /*4b20*/  @!P5 SYNCS.ARRIVE.TRANS64.RED.A0TR RZ, [UR7+0xc0], R21 ;  /* 0x0000c015ffffd9a7 */ /* 0x0005e20008300407 */
[----:B------:R-:W-:Y:S01]  /*4b30*/  UPLOP3.LUT UP1, UPT, UPT, UPT, UPT, 0x80, 0x8 ;  /* 0x000000000008789c */ /* 0x000fe20003f2f070 */
[----:B-1----:R-:W-:Y:S01]  /*4b40*/  @P3 R2UR UR36, R28 ;  /* 0x000000001c2432ca */ /* 0x002fe200000e0000 */
[----:B------:R-:W-:Y:S01]  /*4b50*/  SYNCS.ARRIVE.TRANS64.RED.A1T0 RZ, [UR37], RZ ;  /* 0x000000ffffff79a7 */ /* 0x000fe20008100425 */
[----:B------:R-:W-:Y:S02]  /*4b60*/  @!UPT UIADD3 URZ, UPT, UPT, URZ, URZ, URZ ;  /* 0x000000fffffff290 */ /* 0x000fe4000fffe0ff */
[----:B------:R-:W-:Y:S11]  /*4b70*/  @P3 BRA `(.L_x_84) ;  /* 0xfffffff400483947 */ /* 0x000ff6000383ffff */
[----:B------:R-:W-:Y:S07]  /*4b80*/  MOV R0, UR7 ;  /* 0x0000000700007c02 */ /* 0x000fee0008000f00 */
.L_x_85:
[----:B-1----:R-:W-:-:S04]  /*4b90*/  SHF.L.U32 R3, R31, 0x1f, RZ ;  /* 0x0000001f1f037819 */ /* 0x002fc800000006ff */
[----:B------:R1:W3:Y:S03]  /*4ba0*/  SYNCS.PHASECHK.TRANS64.TRYWAIT P0, [R0+URZ+0xc8], R3 ;  /* 0x0000c803000075a7 */ /* 0x0002e600080011ff */
[----:B---3--:R-:W-:Y:S05]  /*4bb0*/  @!P0 NANOSLEEP.SYNCS 0x989680 ;  /* 0x009896800000895d */ /* 0x008fea0003900000 */
[----:B------:R-:W3:Y:S02]  /*4bc0*/  @!P0 SYNCS.PHASECHK.TRANS64 P0, [R0+URZ+0xc8], R3 ;  /* 0x0000c803000085a7 */ /* 0x000ee400080010ff */
[----:B--23--:R-:W-:Y:S05]  /*4bd0*/  @P0 EXIT ;  /* 0x000000000000094d */ /* 0x00cfea0003800000 */
[----:B------:R-:W-:Y:S05]  /*4be0*/  BRA `(.L_x_85) ;  /* 0xfffffffc00e87947 */ /* 0x000fea000383ffff */
.L_x_76:
[----:B------:R-:W-:-:S06]  /*4bf0*/  UISETP.GE.AND UP1, UPT, UR8, 0x4, UPT ;  /* 0x000000040800788c */ /* 0x000fcc000bf26270 */
[----:B------:R-:W-:-:S13]  /*4c00*/  PLOP3.LUT P0, PT, PT, PT, UP1, 0x80, 0x8 ;  /* 0x000000000008781c */ /* 0x000fda0003f0f018 */
[----:B------:R-:W-:Y:S05]  /*4c10*/  @!P0 EXIT ;  /* 0x000000000000894d */ /* 0x000fea0003800000 */
[----:B------:R-:W-:Y:S01]  /*4c20*/  BAR.SYNC.DEFER_BLOCKING 0x6, 0xa0 ;  /* 0x0182800000007b1d */ /* 0x000fe20000010000 */
[--C-:B------:R-:W-:Y:S01]  /*4c30*/  SHF.R.U32.HI R4, RZ, 0x4, R111.reuse ;  /* 0x00000004ff047819 */ /* 0x100fe2000001166f */
[C---:B------:R-:W-:Y:S01]  /*4c40*/  IMAD.SHL.U32 R0, R111.reuse, 0x10, RZ ;  /* 0x000000106f007824 */ /* 0x040fe200078e00ff */
[----:B------:R-:W-:Y:S01]  /*4c50*/  CS2R R108, SRZ ;  /* 0x00000000006c7805 */ /* 0x000fe2000001ff00 */
[----:B------:R-:W-:Y:S01]  /*4c60*/  IMAD.U32 R2, R111, 0x10000, RZ ;  /* 0x000100006f027824 */ /* 0x000fe200078e00ff */
[----:B------:R-:W-:Y:S01]  /*4c70*/  LOP3.LUT R4, R4, 0x1, RZ, 0xc0, !PT ;  /* 0x0000000104047812 */ /* 0x000fe200078ec0ff */
[----:B------:R-:W-:Y:S02]  /*4c80*/  UMOV UR44, 0x400 ;  /* 0x00000400002c7882 */ /* 0x000fe40000000000 */
[----:B------:R-:W1:Y:S01]  /*4c90*/  LDC R103, c[0x0][0x370] ;  /* 0x0000dc00ff677b82 */ /* 0x000e620000000800 */
[----:B------:R-:W-:Y:S01]  /*4ca0*/  ULEA UR44, UR37, UR44, 0x18 ;  /* 0x0000002c252c7291 */ /* 0x000fe2000f8ec0ff */
[----:B------:R-:W-:Y:S01]  /*4cb0*/  LOP3.LUT R0, R0, 0xf0, RZ, 0xc0, !PT ;  /* 0x000000f000007812 */ /* 0x000fe200078ec0ff */
[----:B------:R-:W-:Y:S01]  /*4cc0*/  IMAD.MOV.U32 R110, RZ, RZ, RZ ;  /* 0x000000ffff6e7224 */ /* 0x000fe200078e00ff */
[----:B------:R-:W-:Y:S01]  /*4cd0*/  LOP3.LUT R105, R4, 0x60, R111, 0xf8, !PT ;  /* 0x0000006004697812 */ /* 0x000fe200078ef86f */
[----:B------:R-:W-:Y:S01]  /*4ce0*/  IMAD.MOV.U32 R113, RZ, RZ, RZ ;  /* 0x000000ffff717224 */ /* 0x000fe200078e00ff */
[----:B------:R-:W-:Y:S01]  /*4cf0*/  LOP3.LUT R2, R2, 0x600000, RZ, 0xc0, !PT ;  /* 0x0060000002027812 */ /* 0x000fe200078ec0ff */
[----:B------:R-:W2:Y:S01]  /*4d00*/  LDCU.64 UR48, c[0x0][0x348] ;  /* 0x00006900ff3077ac */ /* 0x000ea20008000a00 */
[----:B------:R-:W4:Y:S01]  /*4d10*/  LDC R56, c[0x0][0xb0c] ;  /* 0x0002c300ff387b82 */ /* 0x000f220000000800 */
[----:B------:R-:W-:Y:S01]  /*4d20*/  IMAD R105, R105, 0x8, R0 ;  /* 0x0000000869697824 */ /* 0x000fe200078e0200 */
[----:B------:R-:W-:Y:S01]  /*4d30*/  LOP3.LUT R111, R111, 0x60, RZ, 0xc0, !PT ;  /* 0x000000606f6f7812 */ /* 0x000fe200078ec0ff */
[----:B------:R-:W1:Y:S01]  /*4d40*/  LDCU.64 UR40, c[0x0][0x888] ;  /* 0x00011100ff2877ac */ /* 0x000e620008000a00 */
[----:B------:R-:W1:Y:S04]  /*4d50*/  LDCU.64 UR42, c[0x0][0x890] ;  /* 0x00011200ff2a77ac */ /* 0x000e680008000a00 */
[----:B------:R-:W1:Y:S01]  /*4d60*/  LDC R102, c[0x0][0xb20] ;  /* 0x0002c800ff667b82 */ /* 0x000e620000000800 */
[----:B------:R-:W3:Y:S01]  /*4d70*/  LDS R3, [UR44+0x190] ;  /* 0x0001902cff037984 */ /* 0x000ee20008000800 */
[----:B------:R-:W-:-:S06]  /*4d80*/  UMOV UR38, URZ ;  /* 0x000000ff00267c82 */ /* 0x000fcc0008000000 */
[----:B------:R-:W1:Y:S08]  /*4d90*/  LDC R23, c[0x0][0xb30] ;  /* 0x0002cc00ff177b82 */ /* 0x000e700000000800 */
[----:B------:R-:W1:Y:S08]  /*4da0*/  LDC.64 R96, c[0x0][0xb10] ;  /* 0x0002c400ff607b82 */ /* 0x000e700000000a00 */
[----:B------:R-:W1:Y:S08]  /*4db0*/  LDC.64 R18, c[0x0][0xb18] ;  /* 0x0002c600ff127b82 */ /* 0x000e700000000a00 */
[----:B------:R-:W1:Y:S08]  /*4dc0*/  LDC.64 R16, c[0x0][0xb28] ;  /* 0x0002ca00ff107b82 */ /* 0x000e700000000a00 */
[----:B------:R-:W1:Y:S01]  /*4dd0*/  LDC.64 R94, c[0x0][0x8b0] ;  /* 0x00022c00ff5e7b82 */ /* 0x000e620000000a00 */
[----:B---3--:R-:W-:-:S07]  /*4de0*/  IMAD.IADD R2, R3, 0x1, R2 ;  /* 0x0000000103027824 */ /* 0x008fce00078e0202 */
[----:B------:R-:W3:Y:S08]  /*4df0*/  LDC.64 R92, c[0x0][0x8a8] ;  /* 0x00022a00ff5c7b82 */ /* 0x000ef00000000a00 */
[----:B--2-4-:R-:W1:Y:S02]  /*4e00*/  LDC R104, c[0x0][0x374] ;  /* 0x0000dd00ff687b82 */ /* 0x014e640000000800 */
.L_x_102:
[----:B------:R-:W-:Y:S02]  /*4e10*/  LEA R0, R113, UR44, 0x3 ;  /* 0x0000002c71007c11 */ /* 0x000fe4000f8e18ff */
[----:B------:R-:W-:Y:S02]  /*4e20*/  SHF.L.U32 R3, R109, 0x1f, RZ ;  /* 0x0000001f6d037819 */ /* 0x000fe400000006ff */
[----:B------:R-:W-:Y:S02]  /*4e30*/  LEA R12, R113, UR44, 0x4 ;  /* 0x0000002c710c7c11 */ /* 0x000fe4000f8e20ff */
[----:B--2---:R-:W2:Y:S02]  /*4e40*/  SYNCS.PHASECHK.TRANS64.TRYWAIT P0, [R0+URZ+0xe0], R3 ;  /* 0x0000e003000075a7 */ /* 0x004ea400080011ff */
[----:B-12---:R-:W-:Y:S05]  /*4e50*/  @!P0 BRA `(.L_x_86) ;  /* 0x0000002800f48947 */ /* 0x006fea0003800000 */
.L_x_150:
[----:B------:R-:W-:Y:S01]  /*4e60*/  ISETP.GE.AND P0, PT, R22, 0x1, PT ;  /* 0x000000011600780c */ /* 0x000fe20003f06270 */
[----:B------:R-:W4:Y:S01]  /*4e70*/  LDS.128 R12, [R12+0x170] ;  /* 0x000170000c0c7984 */ /* 0x000f220000000c00 */
[----:B-1----:R-:W-:Y:S01]  /*4e80*/  ISETP.NE.U32.AND P3, PT, R94, RZ, PT ;  /* 0x000000ff5e00720c */ /* 0x002fe20003f65070 */
[----:B--2---:R-:W-:Y:S01]  /*4e90*/  VIADD R0, R0, 0xf0 ;  /* 0x000000f000007836 */ /* 0x004fe20000000000 */
[----:B------:R-:W-:Y:S04]  /*4ea0*/  UISETP.NE.AND UP0, UPT, UR45, URZ, UPT ;  /* 0x000000ff2d00728c */ /* 0x000fe8000bf05270 */
[----:B------:R-:W-:Y:S01]  /*4eb0*/  PRMT R0, RZ, 0x654, R0 ;  /* 0x00000654ff007816 */ /* 0x000fe20000000000 */
[----:B------:R-:W-:Y:S01]  /*4ec0*/  @!PT LDS RZ, [RZ] ;  /* 0x00000000fffff984 */ /* 0x000fe20000000800 */
[----:B------:R-:W-:Y:S01]  /*4ed0*/  @!PT LDS RZ, [RZ] ;  /* 0x00000000fffff984 */ /* 0x000fe20000000800 */
[----:B------:R-:W-:Y:S01]  /*4ee0*/  @!PT LDS RZ, [RZ] ;  /* 0x00000000fffff984 */ /* 0x000fe20000000800 */
[----:B------:R-:W-:Y:S01]  /*4ef0*/  @!PT LDS RZ, [RZ] ;  /* 0x00000000fffff984 */ /* 0x000fe20000000800 */
[----:B------:R1:W-:Y:S06]  /*4f00*/  MEMBAR.ALL.CTA ;  /* 0x0000000000007992 */ /* 0x0003ec0000008000 */
[----:B-1----:R-:W1:Y:S01]  /*4f10*/  FENCE.VIEW.ASYNC.S ;  /* 0x00000000000073c6 */ /* 0x002e620000000000 */
[----:B------:R-:W-:Y:S01]  /*4f20*/  PLOP3.LUT P2, PT, PT, PT, UP0, 0x80, 0x8 ;  /* 0x000000000008781c */ /* 0x000fe20003f4f008 */
[----:B-1----:R1:W-:Y:S01]  /*4f30*/  SYNCS.ARRIVE.TRANS64.RED.A1T0 RZ, [R0+URZ], RZ ;  /* 0x000000ff00ff79a7 */ /* 0x0023e200081004ff */
[----:B----4-:R-:W-:Y:S04]  /*4f40*/  LOP3.LUT P6, RZ, R14, 0x1, RZ, 0xc0, !PT ;  /* 0x000000010eff7812 */ /* 0x010fe800078cc0ff */
[----:B------:R-:W-:Y:S09]  /*4f50*/  P2R R112, PR, RZ, 0x40 ;  /* 0x00000040ff707803 */ /* 0x000ff20000000000 */
[----:B------:R-:W-:Y:S02]  /*4f60*/  @P6 MOV R59, R12 ;  /* 0x0000000c003b6202 */ /* 0x000fe40000000f00 */
[----:B------:R-:W-:Y:S01]  /*4f70*/  @P6 LOP3.LUT R57, R13, 0xffff, RZ, 0xc0, !PT ;  /* 0x0000ffff0d396812 */ /* 0x000fe200078ec0ff */
[----:B-1----:R-:W-:Y:S06]  /*4f80*/  @!P0 BRA `(.L_x_87) ;  /* 0x0000000000a48947 */ /* 0x002fec0003800000 */
[----:B------:R-:W-:Y:S01]  /*4f90*/  IMAD.HI.U32 R11, R104, R19, RZ ;  /* 0x00000013680b7227 */ /* 0x000fe200078e00ff */
[----:B------:R-:W-:Y:S02]  /*4fa0*/  ISETP.NE.AND P0, PT, R18, 0x1, PT ;  /* 0x000000011200780c */ /* 0x000fe40003f05270 */
[----:B------:R-:W-:Y:S01]  /*4fb0*/  ISETP.NE.AND P1, PT, R22, 0x1, PT ;  /* 0x000000011600780c */ /* 0x000fe20003f25270 */
[----:B------:R-:W-:Y:S01]  /*4fc0*/  IMAD.HI.U32 R10, R103, R96, RZ ;  /* 0x00000060670a7227 */ /* 0x000fe200078e00ff */
[----:B------:R-:W-:Y:S02]  /*4fd0*/  SHF.R.U32.HI R11, RZ, R102, R11 ;  /* 0x00000066ff0b7219 */ /* 0x000fe4000001160b */
[----:B------:R-:W-:Y:S01]  /*4fe0*/  ISETP.NE.AND P4, PT, R56, 0x1, PT ;  /* 0x000000013800780c */ /* 0x000fe20003f85270 */
[----:B------:R-:W-:Y:S01]  /*4ff0*/  IMAD.HI.U32 R24, R59, R96, RZ ;  /* 0x000000603b187227 */ /* 0x000fe200078e00ff */
[----:B------:R-:W-:Y:S02]  /*5000*/  SHF.R.U32.HI R10, RZ, R97, R10 ;  /* 0x00000061ff0a7219 */ /* 0x000fe4000001160a */
[----:B------:R-:W-:Y:S01]  /*5010*/  SEL R3, R104, R11, !P0 ;  /* 0x0000000b68037207 */ /* 0x000fe20004000000 */
[----:B------:R-:W-:Y:S01]  /*5020*/  IMAD.HI.U32 R11, R57, R19, RZ ;  /* 0x00000013390b7227 */ /* 0x000fe200078e00ff */
[----:B------:R-:W-:Y:S02]  /*5030*/  SEL R7, R103, R10, !P4 ;  /* 0x0000000a67077207 */ /* 0x000fe40006000000 */
[----:B------:R-:W-:Y:S01]  /*5040*/  SHF.R.U32.HI R24, RZ, R97, R24 ;  /* 0x00000061ff187219 */ /* 0x000fe20000011618 */
[-C--:B------:R-:W-:Y:S04]  /*5050*/  IMAD.HI.U32 R10, R3, R16.reuse, RZ ;  /* 0x00000010030a7227 */ /* 0x080fe800078e00ff */
[----:B------:R-:W-:Y:S01]  /*5060*/  IMAD.HI.U32 R20, R7, R16, RZ ;  /* 0x0000001007147227 */ /* 0x000fe200078e00ff */
[-C--:B------:R-:W-:Y:S02]  /*5070*/  @P1 SHF.R.U32.HI R3, RZ, R17.reuse, R10 ;  /* 0x00000011ff031219 */ /* 0x080fe4000001160a */
[----:B------:R-:W-:Y:S02]  /*5080*/  SHF.R.U32.HI R10, RZ, R102, R11 ;  /* 0x00000066ff0a7219 */ /* 0x000fe4000001160b */
[----:B------:R-:W-:Y:S01]  /*5090*/  @P1 SHF.R.U32.HI R7, RZ, R17, R20 ;  /* 0x00000011ff071219 */ /* 0x000fe20000011614 */
[C---:B------:R-:W-:Y:S01]  /*50a0*/  IMAD R4, R22.reuse, R3, RZ ;  /* 0x0000000316047224 */ /* 0x040fe200078e02ff */
[----:B------:R-:W-:Y:S02]  /*50b0*/  SEL R5, R57, R10, !P0 ;  /* 0x0000000a39057207 */ /* 0x000fe40004000000 */
[----:B------:R-:W-:Y:S01]  /*50c0*/  SEL R3, R59, R24, !P4 ;  /* 0x000000183b037207 */ /* 0x000fe20006000000 */
[----:B------:R-:W-:Y:S01]  /*50d0*/  IMAD R6, R22, R7, RZ ;  /* 0x0000000716067224 */ /* 0x000fe200078e02ff */
[C---:B------:R-:W-:Y:S01]  /*50e0*/  ISETP.GE.AND P0, PT, R5.reuse, R4, PT ;  /* 0x000000040500720c */ /* 0x040fe20003f06270 */
[----:B------:R-:W-:Y:S03]  /*50f0*/  IMAD.HI.U32 R8, R5, R16, RZ ;  /* 0x0000001005087227 */ /* 0x000fe600078e00ff */
[----:B------:R-:W-:Y:S01]  /*5100*/  ISETP.GE.OR P0, PT, R3, R6, P0 ;  /* 0x000000060300720c */ /* 0x000fe20000706670 */
[----:B------:R-:W-:Y:S01]  /*5110*/  IMAD.MOV R6, RZ, RZ, -R3 ;  /* 0x000000ffff067224 */ /* 0x000fe200078e0a03 */
[-C--:B------:R-:W-:Y:S03]  /*5120*/  SHF.R.U32.HI R8, RZ, R17.reuse, R8 ;  /* 0x00000011ff087219 */ /* 0x080fe60000011608 */
[----:B------:R-:W-:Y:S01]  /*5130*/  IMAD R59, R56, R6, R59 ;  /* 0x00000006383b7224 */ /* 0x000fe200078e023b */
[----:B------:R-:W-:Y:S05]  /*5140*/  SEL R9, R5, R8, !P1 ;  /* 0x0000000805097207 */ /* 0x000fea0004800000 */
[----:B------:R-:W-:Y:S02]  /*5150*/  IMAD.MOV R8, RZ, RZ, -R9 ;  /* 0x000000ffff087224 */ /* 0x000fe400078e0a09 */
[C---:B------:R-:W-:Y:S04]  /*5160*/  @!P0 IMAD.HI.U32 R4, R3.reuse, R16, RZ ;  /* 0x0000001003048227 */ /* 0x040fe800078e00ff */
[----:B------:R-:W-:Y:S01]  /*5170*/  IMAD R8, R22, R8, R5 ;  /* 0x0000000816087224 */ /* 0x000fe200078e0205 */
[----:B------:R-:W-:Y:S04]  /*5180*/  @!P0 SHF.R.U32.HI R4, RZ, R17, R4 ;  /* 0x00000011ff048219 */ /* 0x000fe80000011604 */
[----:B------:R-:W-:Y:S02]  /*5190*/  @!P0 SEL R0, R3, R4, !P1 ;  /* 0x0000000403008207 */ /* 0x000fe40004800000 */
[----:B------:R-:W-:Y:S02]  /*51a0*/  IADD3 R4, PT, PT, -R5, RZ, RZ ;  /* 0x000000ff05047210 */ /* 0x000fe40007ffe1ff */
[----:B------:R-:W-:Y:S01]  /*51b0*/  @!P0 IADD3 R9, PT, PT, R9, -R0, RZ ;  /* 0x8000000009098210 */ /* 0x000fe20007ffe0ff */
[----:B------:R-:W-:Y:S02]  /*51c0*/  @!P0 IMAD R0, R7, R8, R0 ;  /* 0x0000000807008224 */ /* 0x000fe400078e0200 */
[----:B------:R-:W-:Y:S02]  /*51d0*/  IMAD R57, R18, R4, R57 ;  /* 0x0000000412397224 */ /* 0x000fe400078e0239 */
[----:B------:R-:W-:Y:S02]  /*51e0*/  @!P0 IMAD R5, R9, R22, R3 ;  /* 0x0000001609058224 */ /* 0x000fe400078e0203 */
[----:B------:R-:W-:Y:S04]  /*51f0*/  @!P0 IMAD.MOV.U32 R3, RZ, RZ, R0 ;  /* 0x000000ffff038224 */ /* 0x000fe800078e0000 */
[----:B------:R-:W-:Y:S02]  /*5200*/  IMAD R59, R3, R56, R59 ;  /* 0x00000038033b7224 */ /* 0x000fe400078e023b */
[----:B------:R-:W-:Y:S02]  /*5210*/  IMAD R57, R5, R18, R57 ;  /* 0x0000001205397224 */ /* 0x000fe400078e0239 */
.L_x_87:
[----:B------:R-:W-:Y:S01]  /*5220*/  UISETP.NE.U32.AND UP3, UPT, UR42, URZ, UPT ;  /* 0x000000ff2a00728c */ /* 0x000fe2000bf65070 */
[----:B------:R-:W-:Y:S03]  /*5230*/  ISETP.NE.AND.EX P3, PT, R95, RZ, PT, P3 ;  /* 0x000000ff5f00720c */ /* 0x000fe60003f65330 */
[----:B------:R-:W-:Y:S09]  /*5240*/  UISETP.NE.AND.EX UP3, UPT, UR43, URZ, UPT, UP3 ;  /* 0x000000ff2b00728c */ /* 0x000ff2000bf65330 */
[----:B------:R-:W-:Y:S05]  /*5250*/  BRA.U !UP3, `(.L_x_88) ;  /* 0x000000010b387547 */ /* 0x000fea000b800000 */
[----:B------:R-:W-:Y:S01]  /*5260*/  UISETP.NE.U32.AND UP0, UPT, UR40, URZ, UPT ;  /* 0x000000ff2800728c */ /* 0x000fe2000bf05070 */
[----:B------:R-:W-:Y:S03]  /*5270*/  HFMA2 R100, -RZ, RZ, 0, 5.9604644775390625e-08 ;  /* 0x00000001ff647431 */ /* 0x000fe600000001ff */
[----:B------:R-:W-:Y:S06]  /*5280*/  UISETP.NE.AND.EX UP0, UPT, UR41, URZ, UPT, UP0 ;  /* 0x000000ff2900728c */ /* 0x000fec000bf05300 */
[----:B------:R-:W-:Y:S05]  /*5290*/  PLOP3.LUT P0, PT, PT, PT, UP0, 0x80, 0x8 ;  /* 0x000000000008781c */ /* 0x000fea0003f0f008 */
[----:B------:R-:W1:Y:S01]  /*52a0*/  @UP0 LDCU.64 UR6, c[0x0][0x888] ;  /* 0x00011100ff0607ac */ /* 0x000e620008000a00 */
[----:B------:R-:W-:Y:S04]  /*52b0*/  @UP0 UIMAD UR4, UR36, UR42, URZ ;  /* 0x0000002a240402a4 */ /* 0x000fe8000f8e02ff */
[----:B-1----:R-:W-:Y:S06]  /*52c0*/  @UP0 UIMAD.WIDE UR6, UR4, 0x4, UR6 ;  /* 0x00000004040608a5 */ /* 0x002fec000f8e0206 */
[----:B------:R-:W-:Y:S02]  /*52d0*/  IMAD.U32 R4, RZ, RZ, UR6 ;  /* 0x00000006ff047e24 */ /* 0x000fe4000f8e00ff */
[----:B------:R-:W-:Y:S05]  /*52e0*/  IMAD.U32 R5, RZ, RZ, UR7 ;  /* 0x00000007ff057e24 */ /* 0x000fea000f8e00ff */
[----:B------:R-:W2:Y:S02]  /*52f0*/  @P0 LDG.E R0, desc[UR46][R4.64] ;  /* 0x0000002e04000981 */ /* 0x000ea4000c1e1900 */
[----:B--2---:R-:W-:Y:S01]  /*5300*/  @P0 R2UR UR39, R0 ;  /* 0x00000000002702ca */ /* 0x004fe200000e0000 */
[----:B------:R-:W-:Y:S05]  /*5310*/  IMAD.MOV.U32 R0, RZ, RZ, 0x1 ;  /* 0x00000001ff007424 */ /* 0x000fea00078e00ff */
[----:B------:R-:W-:Y:S08]  /*5320*/  @!P0 PRMT R100, R0, 0x7610, R100 ;  /* 0x0000761000648816 */ /* 0x000ff00000000064 */
[----:B------:R-:W1:Y:S02]  /*5330*/  @!UP0 LDCU UR39, c[0x0][0x880] ;  /* 0x00011000ff2787ac */ /* 0x000e640008000800 */
.L_x_88:
[----:B------:R-:W-:Y:S05]  /*5340*/  @!P3 BRA `(.L_x_89) ;  /* 0x000000000020b947 */ /* 0x000fea0003800000 */
[----:B---3--:R-:W-:Y:S04]  /*5350*/  ISETP.NE.U32.AND P0, PT, R92, RZ, PT ;  /* 0x000000ff5c00720c */ /* 0x008fe80003f05070 */
[----:B------:R-:W-:Y:S11]  /*5360*/  ISETP.NE.AND.EX P0, PT, R93, RZ, PT, P0 ;  /* 0x000000ff5d00720c */ /* 0x000ff60003f05300 */
[----:B------:R-:W-:Y:S02]  /*5370*/  @!UPT UIADD3 URZ, UPT, UPT, URZ, URZ, URZ ;  /* 0x000000fffffff290 */ /* 0x000fe4000fffe0ff */
[----:B------:R-:W2:Y:S01]  /*5380*/  @P0 LDC.64 R4, c[0x0][0x8a8] ;  /* 0x00022a00ff040b82 */ /* 0x000ea20000000a00 */
[----:B------:R-:W-:Y:S04]  /*5390*/  @P0 IMAD R0, R94, UR36, RZ ;  /* 0x000000245e000c24 */ /* 0x000fe8000f8e02ff */
[----:B--2---:R-:W-:Y:S05]  /*53a0*/  @P0 IMAD.WIDE R4, R0, 0x4, R4 ;  /* 0x0000000400040825 */ /* 0x004fea00078e0204 */
[----:B-----5:R2:W5:Y:S02]  /*53b0*/  @P0 LDG.E R58, desc[UR46][R4.64] ;  /* 0x0000002e043a0981 */ /* 0x020564000c1e1900 */
[----:B--2---:R-:W4:Y:S02]  /*53c0*/  @!P0 LDC R58, c[0x0][0x8a0] ;  /* 0x00022800ff3a8b82 */ /* 0x004f240000000800 */
.L_x_89:
[----:B------:R-:W2:Y:S01]  /*53d0*/  LDC.64 R4, c[0x0][0xb10] ;  /* 0x0002c400ff047b82 */ /* 0x000ea20000000a00 */
[----:B------:R-:W-:Y:S01]  /*53e0*/  UISETP.NE.AND UP4, UPT, UR45, URZ, UPT ;  /* 0x000000ff2d00728c */ /* 0x000fe2000bf85270 */
[----:B-1----:R-:W-:Y:S01]  /*53f0*/  @P2 FSETP.NEU.AND P1, PT, RZ, UR39, PT ;  /* 0x00000027ff002c0b */ /* 0x002fe2000bf2d000 */
[----:B------:R-:W-:Y:S01]  /*5400*/  UPLOP3.LUT UP0, UPT, UPT, UPT, UPT, 0x40, 0x4 ;  /* 0x000000000004789c */ /* 0x000fe20003f0e870 */
[----:B------:R-:W-:Y:S01]  /*5410*/  @P2 LOP3.LUT P0, RZ, R100, 0xff, RZ, 0xc0, !PT ;  /* 0x000000ff64ff2812 */ /* 0x000fe2000780c0ff */
[----:B------:R-:W-:Y:S03]  /*5420*/  ULEA UR50, UR38, UR44, 0x3 ;  /* 0x0000002c26327291 */ /* 0x000fe6000f8e18ff */
[----:B------:R-:W1:Y:S01]  /*5430*/  LDC.64 R6, c[0x0][0xb18] ;  /* 0x0002c600ff067b82 */ /* 0x000e620000000a00 */
[----:B------:R-:W-:Y:S01]  /*5440*/  SHF.L.U32 R8, R110, 0x1f, RZ ;  /* 0x0000001f6e087819 */ /* 0x000fe200000006ff */
[----:B------:R-:W-:Y:S01]  /*5450*/  VIADD R113, R113, 0x1 ;  /* 0x0000000171717836 */ /* 0x000fe20000000000 */
[----:B------:R-:W-:Y:S02]  /*5460*/  @P6 SHF.R.U32.HI R107, RZ, 0x10, R13 ;  /* 0x00000010ff6b6819 */ /* 0x000fe4000001160d */
[----:B------:R-:W-:Y:S02]  /*5470*/  CS2R R88, SRZ ;  /* 0x0000000000587805 */ /* 0x000fe4000001ff00 */
[----:B------:R-:W-:Y:S01]  /*5480*/  CS2R R80, SRZ ;  /* 0x0000000000507805 */ /* 0x000fe2000001ff00 */
[----:B------:R-:W3:Y:S01]  /*5490*/  @UP4 LDCU.64 UR4, c[0x0][0x888] ;  /* 0x00011100ff0447ac */ /* 0x000ee20008000a00 */
[----:B------:R-:W-:Y:S02]  /*54a0*/  CS2R R72, SRZ ;  /* 0x0000000000487805 */ /* 0x000fe4000001ff00 */
[----:B------:R-:W-:Y:S02]  /*54b0*/  CS2R R64, SRZ ;  /* 0x0000000000407805 */ /* 0x000fe4000001ff00 */
[----:B------:R-:W-:Y:S01]  /*54c0*/  CS2R R62, SRZ ;  /* 0x00000000003e7805 */ /* 0x000fe2000001ff00 */
[----:B------:R-:W-:Y:S01]  /*54d0*/  @UP4 UPLOP3.LUT UP0, UPT, UPT, UPT, UP3, 0x80, 0x8 ;  /* 0x000000000008489c */ /* 0x000fe20003f0f030 */
[----:B------:R-:W-:Y:S01]  /*54e0*/  @P2 VOTEU.ANY UP1, P1 ;  /* 0x0000000000ff2886 */ /* 0x000fe20000820100 */
[----:B---3--:R-:W-:Y:S02]  /*54f0*/  @UP4 UISETP.NE.U32.AND UP2, UPT, UR4, URZ, UPT ;  /* 0x000000ff0400428c */ /* 0x008fe4000bf45070 */
[----:B------:R-:W-:Y:S02]  /*5500*/  @UP4 USEL UR4, URZ, 0xffffffff, UP1 ;  /* 0xffffffffff044887 */ /* 0x000fe40008800000 */
[----:B------:R-:W-:Y:S01]  /*5510*/  @UP4 UISETP.NE.AND.EX UP2, UPT, UR5, URZ, UPT, UP2 ;  /* 0x000000ff0500428c */ /* 0x000fe2000bf45320 */
[----:B------:R-:W-:Y:S01]  /*5520*/  @P2 VOTEU.ANY UP1, P0 ;  /* 0x0000000000ff2886 */ /* 0x000fe20000020100 */
[----:B------:R-:W-:Y:S02]  /*5530*/  ISETP.NE.AND P0, PT, R23, 0x1, PT ;  /* 0x000000011700780c */ /* 0x000fe40003f05270 */
[----:B------:R-:W-:Y:S04]  /*5540*/  @UP4 USEL UR5, URZ, 0xffffffff, UP2 ;  /* 0xffffffffff054887 */ /* 0x000fe80009000000 */
[----:B------:R-:W-:Y:S04]  /*5550*/  @UP0 USEL UR4, UR5, UR4, !UP1 ;  /* 0x0000000405040287 */ /* 0x000fe8000c800000 */
[----:B------:R-:W-:Y:S03]  /*5560*/  @UP4 ULOP3.LUT UR4, UR4, 0x1, URZ, 0xc0, !UPT ;  /* 0x0000000104044892 */ /* 0x000fe6000f8ec0ff */
[----:B------:R-:W3:Y:S01]  /*5570*/  @!P0 LDC R0, c[0x0][0xb20] ;  /* 0x0002c800ff008b82 */ /* 0x000ee20000000800 */
[----:B------:R-:W-:Y:S01]  /*5580*/  UISETP.NE.U32.OR UP0, UPT, UR4, 0x1, !UP4 ;  /* 0x000000010400788c */ /* 0x000fe2000e705470 */
[----:B--2---:R-:W-:Y:S01]  /*5590*/  @!P0 IMAD.HI.U32 R4, R59, R4, RZ ;  /* 0x000000043b048227 */ /* 0x004fe200078e00ff */
[----:B-1----:R-:W-:Y:S05]  /*55a0*/  @!P0 ISETP.NE.AND P1, PT, R6, 0x1, PT ;  /* 0x000000010600880c */ /* 0x002fea0003f25270 */
[----:B------:R-:W1:Y:S01]  /*55b0*/  @!P0 LDC R3, c[0x0][0xb0c] ;  /* 0x0002c300ff038b82 */ /* 0x000e620000000800 */
[----:B------:R-:W-:Y:S01]  /*55c0*/  @!P0 IMAD.HI.U32 R7, R57, R7, RZ ;  /* 0x0000000739078227 */ /* 0x000fe200078e00ff */
[----:B------:R-:W-:Y:S02]  /*55d0*/  PLOP3.LUT P3, PT, PT, PT, UP0, 0x80, 0x8 ;  /* 0x000000000008781c */ /* 0x000fe40003f6f008 */
[----:B------:R-:W-:Y:S11]  /*55e0*/  @!P0 SHF.R.U32.HI R4, RZ, R5, R4 ;  /* 0x00000005ff048219 */ /* 0x000ff60000011604 */
[----:B------:R-:W-:Y:S04]  /*55f0*/  @P3 SHF.L.U32 R9, R108, 0x1f, RZ ;  /* 0x0000001f6c093819 */ /* 0x000fe800000006ff */
[----:B------:R-:W2:Y:S01]  /*5600*/  @P3 SYNCS.PHASECHK.TRANS64.TRYWAIT P5, [UR44+0xc0], R9 ;  /* 0x0000c009ff0035a7 */ /* 0x000ea200080a112c */
[----:B---3--:R-:W-:Y:S02]  /*5610*/  @!P0 SHF.R.U32.HI R0, RZ, R0, R7 ;  /* 0x00000000ff008219 */ /* 0x008fe40000011607 */
[----:B-1----:R-:W-:Y:S02]  /*5620*/  @!P0 ISETP.NE.AND P2, PT, R3, 0x1, PT ;  /* 0x000000010300880c */ /* 0x002fe40003f45270 */
[----:B------:R-:W-:Y:S02]  /*5630*/  @!P0 SEL R5, R57, R0, !P1 ;  /* 0x0000000039058207 */ /* 0x000fe40004800000 */
[----:B------:R-:W-:Y:S05]  /*5640*/  @!P0 SEL R4, R59, R4, !P2 ;  /* 0x000000043b048207 */ /* 0x000fea0005000000 */
[----:B------:R-:W-:Y:S02]  /*5650*/  @!P0 IMAD.IADD R0, R5, 0x1, -R4 ;  /* 0x0000000105008824 */ /* 0x000fe400078e0a04 */
[----:B------:R-:W-:Y:S01]  /*5660*/  @!P0 IMAD.IADD R4, R4, 0x1, -R5 ;  /* 0x0000000104048824 */ /* 0x000fe200078e0a05 */
[----:B------:R1:W3:Y:S01]  /*5670*/  SYNCS.PHASECHK.TRANS64.TRYWAIT P4, [UR50+0x100], R8 ;  /* 0x00010008ff0075a7 */ /* 0x0002e20008081132 */
[----:B------:R-:W-:Y:S02]  /*5680*/  @!P0 IMAD R59, R0, R3, R59 ;  /* 0x00000003003b8224 */ /* 0x000fe400078e023b */
[----:B------:R-:W-:Y:S01]  /*5690*/  @!P0 IMAD R57, R4, R6, R57 ;  /* 0x0000000604398224 */ /* 0x000fe200078e0239 */
[----:B------:R-:W-:Y:S02]  /*56a0*/  PLOP3.LUT P0, PT, PT, PT, PT, 0x8, 0x80 ;  /* 0x000000000080781c */ /* 0x000fe40003f0e170 */
[----:B--2---:R-:W-:Y:S01]  /*56b0*/  @P3 PLOP3.LUT P0, PT, P5, PT, PT, 0x8, 0x80 ;  /* 0x000000000080381c */ /* 0x004fe20002f0e170 */
[----:B------:R-:W-:Y:S01]  /*56c0*/  @!UPT UIADD3 URZ, UPT, UPT, URZ, URZ, URZ ;  /* 0x000000fffffff290 */ /* 0x000fe2000fffe0ff */
[----:B-1----:R-:W-:Y:S11]  /*56d0*/  BRA.U !UP0, `(.L_x_90) ;  /* 0x0000000108987547 */ /* 0x002ff6000b800000 */
[----:B------:R-:W-:Y:S02]  /*56e0*/  FSETP.NEU.AND P2, PT, RZ, UR39, PT ;  /* 0x00000027ff007c0b */ /* 0x000fe4000bf4d000 */
[----:B------:R-:W-:Y:S01]  /*56f0*/  LOP3.LUT P1, RZ, R100, 0xff, RZ, 0xc0, !PT ;  /* 0x000000ff64ff7812 */ /* 0x000fe2000782c0ff */
[----:B------:R-:W-:Y:S01]  /*5700*/  @!UPT UIADD3 URZ, UPT, UPT, URZ, URZ, URZ ;  /* 0x000000fffffff290 */ /* 0x000fe2000fffe0ff */
[----:B------:R-:W-:Y:S11]  /*5710*/  @!P0 BRA `(.L_x_91) ;  /* 0x00000000000c8947 */ /* 0x000ff60003800000 */
[----:B------:R-:W-:Y:S04]  /*5720*/  SHF.L.U32 R3, R108, 0x1f, RZ ;  /* 0x0000001f6c037819 */ /* 0x000fe800000006ff */
[----:B------:R-:W1:Y:S02]  /*5730*/  SYNCS.PHASECHK.TRANS64.TRYWAIT P0, [UR44+0xc0], R3 ;  /* 0x0000c003ff0075a7 */ /* 0x000e64000800112c */
[----:B-1----:R-:W-:Y:S05]  /*5740*/  @!P0 BRA `(.L_x_92) ;  /* 0x0000002000cc8947 */ /* 0x002fea0003800000 */
.L_x_91:
[----:B------:R-:W-:Y:S01]  /*5750*/  UISETP.NE.U32.AND UP0, UPT, UR40, URZ, UPT ;  /* 0x000000ff2800728c */ /* 0x000fe2000bf05070 */
[----:B------:R-:W-:Y:S01]  /*5760*/  CS2R R62, SRZ ;  /* 0x00000000003e7805 */ /* 0x000fe2000001ff00 */
[----:B------:R-:W-:Y:S01]  /*5770*/  VOTEU.ANY UP1, P2 ;  /* 0x0000000000ff7886 */ /* 0x000fe20001020100 */
[----:B------:R-:W-:Y:S01]  /*5780*/  USEL UR4, URZ, 0xffffffff, UP1 ;  /* 0xffffffffff047887 */ /* 0x000fe20008800000 */
[----:B------:R-:W-:Y:S01]  /*5790*/  CS2R R64, SRZ ;  /* 0x0000000000407805 */ /* 0x000fe2000001ff00 */
[----:B------:R-:W-:Y:S01]  /*57a0*/  UISETP.NE.AND.EX UP0, UPT, UR41, URZ, UPT, UP0 ;  /* 0x000000ff2900728c */ /* 0x000fe2000bf05300 */
[----:B------:R-:W-:Y:S02]  /*57b0*/  CS2R R72, SRZ ;  /* 0x0000000000487805 */ /* 0x000fe4000001ff00 */
[----:B------:R-:W-:Y:S02]  /*57c0*/  CS2R R80, SRZ ;  /* 0x0000000000507805 */ /* 0x000fe4000001ff00 */
[----:B------:R-:W-:Y:S01]  /*57d0*/  CS2R R88, SRZ ;  /* 0x0000000000587805 */ /* 0x000fe2000001ff00 */
[----:B------:R-:W-:Y:S01]  /*57e0*/  USEL UR5, URZ, 0xffffffff, UP0 ;  /* 0xffffffffff057887 */ /* 0x000fe20008000000 */
[----:B------:R-:W-:Y:S01]  /*57f0*/  LOP3.LUT R108, R108, 0x1, RZ, 0x3c, !PT ;  /* 0x000000016c6c7812 */ /* 0x000fe200078e3cff */
[----:B------:R-:W-:Y:S02]  /*5800*/  VOTEU.ANY UP0, P1 ;  /* 0x0000000000ff7886 */ /* 0x000fe40000800100 */
[----:B------:R-:W-:Y:S04]  /*5810*/  @UP3 USEL UR4, UR5, UR4, !UP0 ;  /* 0x0000000405043287 */ /* 0x000fe8000c000000 */
[----:B------:R-:W-:Y:S04]  /*5820*/  ULOP3.LUT UR4, UR4, 0x1, URZ, 0xc0, !UPT ;  /* 0x0000000104047892 */ /* 0x000fe8000f8ec0ff */
[----:B------:R-:W-:Y:S02]  /*5830*/  UISETP.NE.U32.AND UP0, UPT, UR4, 0x1, UPT ;  /* 0x000000010400788c */ /* 0x000fe4000bf05070 */
[----:B------:R-:W-:Y:S04]  /*5840*/  UIADD3 UR4, UPT, UPT, UR44, 0xc8, URZ ;  /* 0x000000c82c047890 */ /* 0x000fe8000fffe0ff */
[----:B------:R-:W-:Y:S01]  /*5850*/  PLOP3.LUT P0, PT, PT, PT, UP0, 0x80, 0x8 ;  /* 0x000000000008781c */ /* 0x000fe20003f0f008 */
[----:B------:R-:W-:Y:S11]  /*5860*/  UPRMT UR4, UR37, 0x654, UR4 ;  /* 0x0000065425047896 */ /* 0x000ff60008000004 */
[----:B------:R-:W-:Y:S01]  /*5870*/  @!UPT UIADD3 URZ, UPT, UPT, URZ, URZ, URZ ;  /* 0x000000fffffff290 */ /* 0x000fe2000fffe0ff */
[----:B------:R2:W1:Y:S04]  /*5880*/  @P0 LDS.64 R62, [R105+UR44+0x200] ;  /* 0x0002002c693e0984 */ /* 0x0004680008000a00 */
[----:B------:R2:W1:Y:S04]  /*5890*/  @P0 LDS.64 R64, [R105+UR44+0x600] ;  /* 0x0006002c69400984 */ /* 0x0004680008000a00 */
[----:B------:R2:W1:Y:S04]  /*58a0*/  @P0 LDS.64 R72, [R105+UR44+0xa00] ;  /* 0x000a002c69480984 */ /* 0x0004680008000a00 */
[----:B------:R2:W1:Y:S04]  /*58b0*/  @P0 LDS.64 R80, [R105+UR44+0xe00] ;  /* 0x000e002c69500984 */ /* 0x0004680008000a00 */
[----:B------:R2:W1:Y:S01]  /*58c0*/  @P0 LDS.64 R88, [R105+UR44+0x1200] ;  /* 0x0012002c69580984 */ /* 0x0004620008000a00 */
[----:B------:R-:W-:Y:S01]  /*58d0*/  @!PT LDS RZ, [RZ] ;  /* 0x00000000fffff984 */ /* 0x000fe20000000800 */
[----:B------:R-:W-:Y:S01]  /*58e0*/  @!PT LDS RZ, [RZ] ;  /* 0x00000000fffff984 */ /* 0x000fe20000000800 */
[----:B------:R-:W-:Y:S01]  /*58f0*/  @!PT LDS RZ, [RZ] ;  /* 0x00000000fffff984 */ /* 0x000fe20000000800 */
[----:B------:R-:W-:Y:S01]  /*5900*/  @!PT LDS RZ, [RZ] ;  /* 0x00000000fffff984 */ /* 0x000fe20000000800 */
[----:B------:R4:W-:Y:S06]  /*5910*/  MEMBAR.ALL.CTA ;  /* 0x0000000000007992 */ /* 0x0009ec0000008000 */
[----:B----4-:R-:W4:Y:S02]  /*5920*/  FENCE.VIEW.ASYNC.S ;  /* 0x00000000000073c6 */ /* 0x010f240000000000 */
[----:B----4-:R-:W-:Y:S01]  /*5930*/  SYNCS.ARRIVE.TRANS64.RED.A1T0 RZ, [UR4], RZ ;  /* 0x000000ffffff79a7 */ /* 0x010fe20008100404 */
.L_x_90:
[----:B---3--:R-:W-:Y:S05]  /*5940*/  @P4 BRA `(.L_x_93) ;  /* 0x0000000000084947 */ /* 0x008fea0003800000 */
[----:B------:R-:W3:Y:S02]  /*5950*/  SYNCS.PHASECHK.TRANS64.TRYWAIT P0, [UR50+0x100], R8 ;  /* 0x00010008ff0075a7 */ /* 0x000ee40008001132 */
[----:B---3--:R-:W-:Y:S05]  /*5960*/  @!P0 BRA `(.L_x_94) ;  /* 0x00000020005c8947 */ /* 0x008fea0003800000 */
.L_x_93:
[----:B------:R-:W-:Y:S04]  /*5970*/  ULEA.HI UR4, UR38, UR38, URZ, 0x1 ;  /* 0x0000002626047291 */ /* 0x000fe8000f8f08ff */
[----:B------:R-:W-:Y:S02]  /*5980*/  USHF.R.U32.HI UR5, URZ, 0x1, UR4 ;  /* 0x00000001ff057899 */ /* 0x000fe40008011604 */
[----:B------:R-:W-:Y:S04]  /*5990*/  ULOP3.LUT UR4, UR4, 0xffe, URZ, 0xc0, !UPT ;  /* 0x00000ffe04047892 */ /* 0x000fe8000f8ec0ff */
[----:B------:R-:W-:Y:S01]  /*59a0*/  UIADD3 UR4, UPT, UPT, -UR4, UR38, URZ ;  /* 0x0000002604047290 */ /* 0x000fe2000fffe1ff */
[----:B------:R-:W-:Y:S04]  /*59b0*/  IMAD.U32 R5, RZ, RZ, UR5 ;  /* 0x00000005ff057e24 */ /* 0x000fe8000f8e00ff */
[----:B-1----:R-:W-:Y:S01]  /*59c0*/  IMAD R3, R5, 0x50, R2 ;  /* 0x0000005005037824 */ /* 0x002fe200078e0202 */
[----:B------:R-:W-:Y:S05]  /*59d0*/  MOV R60, UR4 ;  /* 0x00000004003c7c02 */ /* 0x000fea0008000f00 */
[----:B------:R-:W-:Y:S05]  /*59e0*/  IMAD R60, R60, 0x100000, R3 ;  /* 0x001000003c3c7824 */ /* 0x000fea00078e0203 */
[----:B------:R-:W-:Y:S04]  /*59f0*/  SHF.R.U32.HI R7, RZ, 0x15, R60 ;  /* 0x00000015ff077819 */ /* 0x000fe8000001163c */
[----:B------:R-:W-:Y:S11]  /*5a00*/  LOP3.LUT P0, RZ, R7, 0x3, R106, 0x48, !PT ;  /* 0x0000000307ff7812 */ /* 0x000ff6000780486a */
[----:B------:R-:W-:Y:S02]  /*5a10*/  @!UPT UIADD3 URZ, UPT, UPT, URZ, URZ, URZ ;  /* 0x000000fffffff290 */ /* 0x000fe4000fffe0ff */
[----:B------:R-:W-:Y:S05]  /*5a20*/  @!P0 BRA `(.L_x_95) ;  /* 0x0000000000408947 */ /* 0x000fea0003800000 */
[----:B------:R-:W1:Y:S01]  /*5a30*/  LDCU.64 UR8, c[0x4][0x68] ;  /* 0x01000d00ff0877ac */ /* 0x000e620008000a00 */
[----:B------:R-:W-:Y:S01]  /*5a40*/  MOV R15, 0x0 ;  /* 0x00000000000f7802 */ /* 0x000fe20000000f00 */
[----:B------:R-:W-:Y:S02]  /*5a50*/  HFMA2 R12, -RZ, RZ, 0, 5.9604644775390625e-08 ;  /* 0x00000001ff0c7431 */ /* 0x000fe400000001ff */
[----:B------:R-:W-:Y:S02]  /*5a60*/  IMAD.MOV.U32 R8, RZ, RZ, 0x192 ;  /* 0x00000192ff087424 */ /* 0x000fe400078e00ff */
[----:B------:R-:W-:Y:S01]  /*5a70*/  IMAD.MOV.U32 R13, RZ, RZ, RZ ;  /* 0x000000ffff0d7224 */ /* 0x000fe200078e00ff */
[----:B------:R-:W3:Y:S01]  /*5a80*/  LDCU.64 UR6, c[0x4][0x70] ;  /* 0x01000e00ff0677ac */ /* 0x000ee20008000a00 */
[----:B------:R-:W2:Y:S01]  /*5a90*/  LDC.64 R14, c[0x4][R15] ;  /* 0x010000000f0e7b82 */ /* 0x000ea20000000a00 */
[----:B------:R-:W4:Y:S01]  /*5aa0*/  LDCU.64 UR4, c[0x4][0x8] ;  /* 0x01000100ff0477ac */ /* 0x000f220008000a00 */
[----:B-1----:R-:W-:Y:S01]  /*5ab0*/  MOV R5, UR9 ;  /* 0x0000000900057c02 */ /* 0x002fe20008000f00 */
[----:B------:R-:W-:Y:S01]  /*5ac0*/  IMAD.U32 R4, RZ, RZ, UR8 ;  /* 0x00000008ff047e24 */ /* 0x000fe2000f8e00ff */
[----:B---3--:R-:W-:Y:S01]  /*5ad0*/  MOV R7, UR7 ;  /* 0x0000000700077c02 */ /* 0x008fe20008000f00 */
[----:B------:R-:W-:Y:S01]  /*5ae0*/  IMAD.U32 R6, RZ, RZ, UR6 ;  /* 0x00000006ff067e24 */ /* 0x000fe2000f8e00ff */
[----:B----4-:R-:W-:Y:S01]  /*5af0*/  MOV R11, UR5 ;  /* 0x00000005000b7c02 */ /* 0x010fe20008000f00 */
[----:B------:R-:W-:Y:S02]  /*5b00*/  IMAD.U32 R10, RZ, RZ, UR4 ;  /* 0x00000004ff0a7e24 */ /* 0x000fe4000f8e00ff */
[----:B------:R-:W-:Y:S07]  /*5b10*/  LEPC R20, `(.L_x_95) ;  /* 0x000000001014794e */ /* 0x000fee0000000000 */
[----:B--2--5:R-:W-:Y:S05]  /*5b20*/  CALL.ABS.NOINC R14 ;  /* 0x000000000e007343 */ /* 0x024fea0003c00000 */
.L_x_95:
[----:B------:R-:W-:Y:S05]  /*5b30*/  WARPSYNC.ALL ;  /* 0x0000000000007948 */ /* 0x000fea0003800000 */
[C---:B------:R-:W-:Y:S01]  /*5b40*/  R2UR UR4, R60.reuse ;  /* 0x000000003c0472ca */ /* 0x040fe200000e0000 */
[----:B------:R-:W-:Y:S05]  /*5b50*/  VIADD R3, R60, 0x10 ;  /* 0x000000103c037836 */ /* 0x000fea0000000000 */
[----:B------:R-:W-:Y:S04]  /*5b60*/  SHF.R.U32.HI R3, RZ, 0x15, R3 ;  /* 0x00000015ff037819 */ /* 0x000fe80000011603 */
[----:B------:R-:W-:Y:S03]  /*5b70*/  LOP3.LUT P0, RZ, R3, 0x3, R106, 0x48, !PT ;  /* 0x0000000303ff7812 */ /* 0x000fe6000780486a */
[----:B------:R-:W1:Y:S01]  /*5b80*/  LDTM.16dp32bit_t0_t15.x8 R48, tmem[UR4] ;  /* 0x00000004003079ee */ /* 0x000e620008980000 */
[----:B------:R-:W3:Y:S09]  /*5b90*/  LDTM.16dp32bit_t16_t31.x8 R48, tmem[UR4+0x8] ;  /* 0x00000804003079ee */ /* 0x000ef200089a0000 */
[----:B---3--:R-:W-:Y:S05]  /*5ba0*/  @!P0 BRA `(.L_x_96) ;  /* 0x0000000000408947 */ /* 0x008fea0003800000 */
[----:B------:R-:W3:Y:S01]  /*5bb0*/  LDCU.64 UR8, c[0x4][0x68] ;  /* 0x01000d00ff0877ac */ /* 0x000ee20008000a00 */
[----:B------:R-:W-:Y:S01]  /*5bc0*/  MOV R15, 0x0 ;  /* 0x00000000000f7802 */ /* 0x000fe20000000f00 */
[----:B------:R-:W-:Y:S02]  /*5bd0*/  HFMA2 R12, -RZ, RZ, 0, 5.9604644775390625e-08 ;  /* 0x00000001ff0c7431 */ /* 0x000fe400000001ff */
[----:B------:R-:W-:Y:S02]  /*5be0*/  IMAD.MOV.U32 R8, RZ, RZ, 0x192 ;  /* 0x00000192ff087424 */ /* 0x000fe400078e00ff */
[----:B------:R-:W-:Y:S01]  /*5bf0*/  IMAD.MOV.U32 R13, RZ, RZ, RZ ;  /* 0x000000ffff0d7224 */ /* 0x000fe200078e00ff */
[----:B------:R-:W2:Y:S01]  /*5c00*/  LDCU.64 UR6, c[0x4][0x70] ;  /* 0x01000e00ff0677ac */ /* 0x000ea20008000a00 */
[----:B------:R-:W1:Y:S01]  /*5c10*/  LDC.64 R14, c[0x4][R15] ;  /* 0x010000000f0e7b82 */ /* 0x000e620000000a00 */
[----:B------:R-:W4:Y:S01]  /*5c20*/  LDCU.64 UR4, c[0x4][0x8] ;  /* 0x01000100ff0477ac */ /* 0x000f220008000a00 */
[----:B---3--:R-:W-:Y:S01]  /*5c30*/  MOV R5, UR9 ;  /* 0x0000000900057c02 */ /* 0x008fe20008000f00 */
[----:B------:R-:W-:Y:S01]  /*5c40*/  IMAD.U32 R4, RZ, RZ, UR8 ;  /* 0x00000008ff047e24 */ /* 0x000fe2000f8e00ff */
[----:B--2---:R-:W-:Y:S01]  /*5c50*/  MOV R7, UR7 ;  /* 0x0000000700077c02 */ /* 0x004fe20008000f00 */
[----:B------:R-:W-:Y:S01]  /*5c60*/  IMAD.U32 R6, RZ, RZ, UR6 ;  /* 0x00000006ff067e24 */ /* 0x000fe2000f8e00ff */
[----:B----4-:R-:W-:Y:S01]  /*5c70*/  MOV R11, UR5 ;  /* 0x00000005000b7c02 */ /* 0x010fe20008000f00 */
[----:B------:R-:W-:Y:S02]  /*5c80*/  IMAD.U32 R10, RZ, RZ, UR4 ;  /* 0x00000004ff0a7e24 */ /* 0x000fe4000f8e00ff */
[----:B------:R-:W-:Y:S07]  /*5c90*/  LEPC R20, `(.L_x_96) ;  /* 0x000000001014794e */ /* 0x000fee0000000000 */
[----:B-1---5:R-:W-:Y:S05]  /*5ca0*/  CALL.ABS.NOINC R14 ;  /* 0x000000000e007343 */ /* 0x022fea0003c00000 */
.L_x_96:
[----:B------:R-:W-:Y:S05]  /*5cb0*/  WARPSYNC.ALL ;  /* 0x0000000000007948 */ /* 0x000fea0003800000 */
[C---:B------:R-:W-:Y:S01]  /*5cc0*/  R2UR UR4, R60.reuse ;  /* 0x000000003c0472ca */ /* 0x040fe200000e0000 */
[----:B------:R-:W-:Y:S05]  /*5cd0*/  VIADD R3, R60, 0x20 ;  /* 0x000000203c037836 */ /* 0x000fea0000000000 */
[----:B------:R-:W-:Y:S04]  /*5ce0*/  SHF.R.U32.HI R3, RZ, 0x15, R3 ;  /* 0x00000015ff037819 */ /* 0x000fe80000011603 */
[----:B------:R-:W-:Y:S03]  /*5cf0*/  LOP3.LUT P0, RZ, R3, 0x3, R106, 0x48, !PT ;  /* 0x0000000303ff7812 */ /* 0x000fe6000780486a */
[----:B------:R-:W3:Y:S01]  /*5d00*/  LDTM.16dp32bit_t0_t15.x8 R40, tmem[UR4+0x10] ;  /* 0x00001004002879ee */ /* 0x000ee20008980000 */
[----:B------:R-:W1:Y:S09]  /*5d10*/  LDTM.16dp32bit_t16_t31.x8 R40, tmem[UR4+0x18] ;  /* 0x00001804002879ee */ /* 0x000e7200089a0000 */
[----:B-1----:R-:W-:Y:S05]  /*5d20*/  @!P0 BRA `(.L_x_97) ;  /* 0x0000000000408947 */ /* 0x002fea0003800000 */
[----:B------:R-:W1:Y:S01]  /*5d30*/  LDCU.64 UR8, c[0x4][0x68] ;  /* 0x01000d00ff0877ac */ /* 0x000e620008000a00 */
[----:B------:R-:W-:Y:S01]  /*5d40*/  MOV R15, 0x0 ;  /* 0x00000000000f7802 */ /* 0x000fe20000000f00 */
[----:B------:R-:W-:Y:S02]  /*5d50*/  HFMA2 R12, -RZ, RZ, 0, 5.9604644775390625e-08 ;  /* 0x00000001ff0c7431 */ /* 0x000fe400000001ff */
[----:B------:R-:W-:Y:S02]  /*5d60*/  IMAD.MOV.U32 R8, RZ, RZ, 0x192 ;  /* 0x00000192ff087424 */ /* 0x000fe400078e00ff */
[----:B------:R-:W-:Y:S01]  /*5d70*/  IMAD.MOV.U32 R13, RZ, RZ, RZ ;  /* 0x000000ffff0d7224 */ /* 0x000fe200078e00ff */
[----:B------:R-:W2:Y:S01]  /*5d80*/  LDCU.64 UR6, c[0x4][0x70] ;  /* 0x01000e00ff0677ac */ /* 0x000ea20008000a00 */
[----:B------:R-:W3:Y:S01]  /*5d90*/  LDC.64 R14, c[0x4][R15] ;  /* 0x010000000f0e7b82 */ /* 0x000ee20000000a00 */
[----:B------:R-:W4:Y:S01]  /*5da0*/  LDCU.64 UR4, c[0x4][0x8] ;  /* 0x01000100ff0477ac */ /* 0x000f220008000a00 */
[----:B-1----:R-:W-:Y:S01]  /*5db0*/  MOV R5, UR9 ;  /* 0x0000000900057c02 */ /* 0x002fe20008000f00 */
[----:B------:R-:W-:Y:S01]  /*5dc0*/  IMAD.U32 R4, RZ, RZ, UR8 ;  /* 0x00000008ff047e24 */ /* 0x000fe2000f8e00ff */
[----:B--2---:R-:W-:Y:S01]  /*5dd0*/  MOV R7, UR7 ;  /* 0x0000000700077c02 */ /* 0x004fe20008000f00 */
[----:B------:R-:W-:Y:S01]  /*5de0*/  IMAD.U32 R6, RZ, RZ, UR6 ;  /* 0x00000006ff067e24 */ /* 0x000fe2000f8e00ff */
[----:B----4-:R-:W-:Y:S01]  /*5df0*/  MOV R11, UR5 ;  /* 0x00000005000b7c02 */ /* 0x010fe20008000f00 */
[----:B------:R-:W-:Y:S02]  /*5e00*/  IMAD.U32 R10, RZ, RZ, UR4 ;  /* 0x00000004ff0a7e24 */ /* 0x000fe4000f8e00ff */
[----:B------:R-:W-:Y:S07]  /*5e10*/  LEPC R20, `(.L_x_97) ;  /* 0x000000001014794e */ /* 0x000fee0000000000 */
[----:B---3-5:R-:W-:Y:S05]  /*5e20*/  CALL.ABS.NOINC R14 ;  /* 0x000000000e007343 */ /* 0x028fea0003c00000 */
.L_x_97:
[----:B------:R-:W-:Y:S05]  /*5e30*/  WARPSYNC.ALL ;  /* 0x0000000000007948 */ /* 0x000fea0003800000 */
[C---:B------:R-:W-:Y:S01]  /*5e40*/  R2UR UR4, R60.reuse ;  /* 0x000000003c0472ca */ /* 0x040fe200000e0000 */
[----:B------:R-:W-:Y:S05]  /*5e50*/  VIADD R3, R60, 0x30 ;  /* 0x000000303c037836 */ /* 0x000fea0000000000 */
[----:B------:R-:W-:Y:S04]  /*5e60*/  SHF.R.U32.HI R3, RZ, 0x15, R3 ;  /* 0x00000015ff037819 */ /* 0x000fe80000011603 */
[----:B------:R-:W-:Y:S03]  /*5e70*/  LOP3.LUT P0, RZ, R3, 0x3, R106, 0x48, !PT ;  /* 0x0000000303ff7812 */ /* 0x000fe6000780486a */
[----:B------:R-:W1:Y:S01]  /*5e80*/  LDTM.16dp32bit_t0_t15.x8 R32, tmem[UR4+0x20] ;  /* 0x00002004002079ee */ /* 0x000e620008980000 */
        /* <DEDUP_REMOVED lines=18> */
.L_x_98:
        /* <DEDUP_REMOVED lines=24> */
.L_x_99:
[----:B------:R-:W-:Y:S01]  /*6130*/  ISETP.NE.AND P0, PT, R111, RZ, PT ;  /* 0x000000ff6f00720c */ /* 0x000fe20003f05270 */
[----:B------:R-:W-:Y:S05]  /*6140*/  WARPSYNC.ALL ;  /* 0x0000000000007948 */ /* 0x000fea0003800000 */
[----:B------:R-:W-:Y:S01]  /*6150*/  R2UR UR4, R60 ;  /* 0x000000003c0472ca */ /* 0x000fe200000e0000 */
[----:B------:R-:W-:Y:S01]  /*6160*/  UIADD3 UR5, UPT, UPT, UR50, 0x120, URZ ;  /* 0x0000012032057890 */ /* 0x000fe2000fffe0ff */
[----:B------:R-:W-:Y:S01]  /*6170*/  F2FP.F16.E4M3.UNPACK_B R0, R62 ;  /* 0x0000003eff00723e */ /* 0x000fe200020006ff */
[C---:B----45:R-:W-:Y:S01]  /*6180*/  FMUL R48, R58.reuse, R48 ;  /* 0x000000303a307220 */ /* 0x070fe20000400000 */
[----:B------:R-:W-:Y:S01]  /*6190*/  F2FP.F16.E4M3.UNPACK_B R62, R62.H1 ;  /* 0x0000003eff3e723e */ /* 0x000fe200030006ff */
[----:B------:R-:W-:Y:S01]  /*61a0*/  UPRMT UR5, UR37, 0x654, UR5 ;  /* 0x0000065425057896 */ /* 0x000fe20008000005 */
[-C--:B------:R-:W-:Y:S01]  /*61b0*/  F2FP.F16.E4M3.UNPACK_B R14, R63.reuse ;  /* 0x0000003fff0e723e */ /* 0x080fe200020006ff */
[--C-:B------:R-:W-:Y:S01]  /*61c0*/  HADD2.F32 R3, -RZ, R0.reuse.H0_H0 ;  /* 0x20000000ff037230 */ /* 0x100fe20000004100 */
[----:B------:R-:W-:Y:S01]  /*61d0*/  F2FP.F16.E4M3.UNPACK_B R63, R63.H1 ;  /* 0x0000003fff3f723e */ /* 0x000fe200030006ff */
[----:B------:R-:W-:Y:S02]  /*61e0*/  HADD2.F32 R0, -RZ, R0.H1_H1 ;  /* 0x30000000ff007230 */ /* 0x000fe40000004100 */
[----:B------:R-:W-:Y:S01]  /*61f0*/  FMUL R49, R58, R49 ;  /* 0x000000313a317220 */ /* 0x000fe20000400000 */
[--C-:B------:R-:W-:Y:S02]  /*6200*/  HADD2.F32 R13, -RZ, R62.reuse.H0_H0 ;  /* 0x2000003eff0d7230 */ /* 0x100fe40000004100 */
[----:B------:R-:W-:Y:S01]  /*6210*/  FFMA R48, R3, UR39, R48 ;  /* 0x0000002703307c23 */ /* 0x000fe20008000030 */
[----:B------:R-:W-:Y:S01]  /*6220*/  HADD2.F32 R12, -RZ, R62.H1_H1 ;  /* 0x3000003eff0c7230 */ /* 0x000fe20000004100 */
[----:B------:R-:W-:Y:S01]  /*6230*/  LDTM.16dp32bit_t0_t15.x8 R4, tmem[UR4+0x40] ;  /* 0x00004004000479ee */ /* 0x000fe20008980000 */
[----:B------:R-:W1:Y:S01]  /*6240*/  LDTM.16dp32bit_t16_t31.x8 R4, tmem[UR4+0x48] ;  /* 0x00004804000479ee */ /* 0x000e6200089a0000 */
[----:B------:R-:W-:Y:S01]  /*6250*/  NOP ;  /* 0x0000000000007918 */ /* 0x000fe20000000000 */
[----:B-1----:R-:W-:Y:S01]  /*6260*/  SYNCS.ARRIVE.TRANS64.RED.A1T0 RZ, [UR5], RZ ;  /* 0x000000ffffff79a7 */ /* 0x002fe20008100405 */
[----:B------:R-:W-:Y:S01]  /*6270*/  FFMA R49, R0, UR39, R49 ;  /* 0x0000002700317c23 */ /* 0x000fe20008000031 */
[--C-:B------:R-:W-:Y:S02]  /*6280*/  HADD2.F32 R15, -RZ, R14.reuse.H0_H0 ;  /* 0x2000000eff0f7230 */ /* 0x100fe40000004100 */
[C---:B------:R-:W-:Y:S01]  /*6290*/  FMUL R52, R58.reuse, R52 ;  /* 0x000000343a347220 */ /* 0x040fe20000400000 */
[----:B------:R-:W-:Y:S02]  /*62a0*/  HADD2.F32 R14, -RZ, R14.H1_H1 ;  /* 0x3000000eff0e7230 */ /* 0x000fe40000004100 */
[C---:B------:R-:W-:Y:S01]  /*62b0*/  FMUL R53, R58.reuse, R53 ;  /* 0x000000353a357220 */ /* 0x040fe20000400000 */
[C---:B---3--:R-:W-:Y:S01]  /*62c0*/  FMUL R40, R58.reuse, R40 ;  /* 0x000000283a287220 */ /* 0x048fe20000400000 */
[C---:B------:R-:W-:Y:S01]  /*62d0*/  FMUL R41, R58.reuse, R41 ;  /* 0x000000293a297220 */ /* 0x040fe20000400000 */
[C---:B------:R-:W-:Y:S01]  /*62e0*/  FMUL R44, R58.reuse, R44 ;  /* 0x0000002c3a2c7220 */ /* 0x040fe20000400000 */
[----:B------:R-:W-:Y:S01]  /*62f0*/  F2FP.F16.E4M3.UNPACK_B R62, R64 ;  /* 0x00000040ff3e723e */ /* 0x000fe200020006ff */
[C---:B------:R-:W-:Y:S01]  /*6300*/  FMUL R45, R58.reuse, R45 ;  /* 0x0000002d3a2d7220 */ /* 0x040fe20000400000 */
[C---:B------:R-:W-:Y:S01]  /*6310*/  FMUL R32, R58.reuse, R32 ;  /* 0x000000203a207220 */ /* 0x040fe20000400000 */
[----:B------:R-:W-:Y:S01]  /*6320*/  F2FP.F16.E4M3.UNPACK_B R64, R64.H1 ;  /* 0x00000040ff40723e */ /* 0x000fe200030006ff */
[C---:B------:R-:W-:Y:S01]  /*6330*/  FMUL R33, R58.reuse, R33 ;  /* 0x000000213a217220 */ /* 0x040fe20000400000 */
[--C-:B------:R-:W-:Y:S02]  /*6340*/  HADD2.F32 R61, -RZ, R62.reuse.H0_H0 ;  /* 0x2000003eff3d7230 */ /* 0x100fe40000004100 */
[C---:B------:R-:W-:Y:S01]  /*6350*/  FMUL R36, R58.reuse, R36 ;  /* 0x000000243a247220 */ /* 0x040fe20000400000 */
[----:B------:R-:W-:Y:S01]  /*6360*/  F2FP.F16.E4M3.UNPACK_B R66, R65 ;  /* 0x00000041ff42723e */ /* 0x000fe200020006ff */
[----:B------:R-:W-:Y:S02]  /*6370*/  HADD2.F32 R62, -RZ, R62.H1_H1 ;  /* 0x3000003eff3e7230 */ /* 0x000fe40000004100 */
[C---:B------:R-:W-:Y:S01]  /*6380*/  FMUL R37, R58.reuse, R37 ;  /* 0x000000253a257220 */ /* 0x040fe20000400000 */
[C---:B------:R-:W-:Y:S01]  /*6390*/  FMUL R24, R58.reuse, R24 ;  /* 0x000000183a187220 */ /* 0x040fe20000400000 */
[----:B------:R-:W-:Y:S01]  /*63a0*/  F2FP.F16.E4M3.UNPACK_B R68, R65.H1 ;  /* 0x00000041ff44723e */ /* 0x000fe200030006ff */
[--C-:B------:R-:W-:Y:S02]  /*63b0*/  HADD2.F32 R65, -RZ, R66.reuse.H0_H0 ;  /* 0x20000042ff417230 */ /* 0x100fe40000004100 */
[C---:B------:R-:W-:Y:S01]  /*63c0*/  FMUL R25, R58.reuse, R25 ;  /* 0x000000193a197220 */ /* 0x040fe20000400000 */
[----:B------:R-:W-:Y:S02]  /*63d0*/  HADD2.F32 R66, -RZ, R66.H1_H1 ;  /* 0x30000042ff427230 */ /* 0x000fe40000004100 */
        /* <DEDUP_REMOVED lines=14> */
[----:B------:R-:W-:Y:S01]  /*64c0*/  FMUL R51, R58, R51 ;  /* 0x000000333a337220 */ /* 0x000fe20000400000 */
[--C-:B------:R-:W-:Y:S02]  /*64d0*/  HADD2.F32 R21, -RZ, R63.reuse.H0_H0 ;  /* 0x2000003fff157230 */ /* 0x100fe40000004100 */
[----:B------:R-:W-:Y:S01]  /*64e0*/  FFMA R50, R13, UR39, R50 ;  /* 0x000000270d327c23 */ /* 0x000fe20008000032 */
[-C--:B------:R-:W-:Y:S01]  /*64f0*/  F2FP.F16.E4M3.UNPACK_B R78, R80.reuse ;  /* 0x00000050ff4e723e */ /* 0x080fe200020006ff */
[----:B------:R-:W-:Y:S01]  /*6500*/  FFMA R51, R12, UR39, R51 ;  /* 0x000000270c337c23 */ /* 0x000fe20008000033 */
[----:B------:R-:W-:Y:S01]  /*6510*/  FFMA R52, R15, UR39, R52 ;  /* 0x000000270f347c23 */ /* 0x000fe20008000034 */
[----:B------:R-:W-:Y:S01]  /*6520*/  F2FP.F16.E4M3.UNPACK_B R80, R80.H1 ;  /* 0x00000050ff50723e */ /* 0x000fe200030006ff */
[----:B------:R-:W-:Y:S01]  /*6530*/  FFMA R53, R14, UR39, R53 ;  /* 0x000000270e357c23 */ /* 0x000fe20008000035 */
[----:B------:R-:W-:Y:S01]  /*6540*/  HADD2.F32 R74, -RZ, R74.H1_H1 ;  /* 0x3000004aff4a7230 */ /* 0x000fe20000004100 */
[----:B------:R-:W-:Y:S01]  /*6550*/  F2FP.SATFINITE.E4M3.F32.PACK_AB_MERGE_C R114, R51, R50, RZ ;  /* 0x000000323372723e */ /* 0x000fe200048070ff */
[--C-:B------:R-:W-:Y:S02]  /*6560*/  HADD2.F32 R77, -RZ, R78.reuse.H0_H0 ;  /* 0x2000004eff4d7230 */ /* 0x100fe40000004100 */
[C---:B------:R-:W-:Y:S01]  /*6570*/  FMUL R54, R58.reuse, R54 ;  /* 0x000000363a367220 */ /* 0x040fe20000400000 */
[----:B------:R-:W-:Y:S01]  /*6580*/  HADD2.F32 R20, -RZ, R63.H1_H1 ;  /* 0x3000003fff147230 */ /* 0x000fe20000004100 */
[----:B------:R-:W-:Y:S01]  /*6590*/  F2FP.SATFINITE.E4M3.F32.PACK_AB_MERGE_C R114, R49, R48, R114 ;  /* 0x000000303172723e */ /* 0x000fe20004807072 */
[----:B------:R-:W-:Y:S02]  /*65a0*/  HADD2.F32 R78, -RZ, R78.H1_H1 ;  /* 0x3000004eff4e7230 */ /* 0x000fe40000004100 */
[----:B------:R-:W-:Y:S01]  /*65b0*/  FFMA R54, R21, UR39, R54 ;  /* 0x0000002715367c23 */ /* 0x000fe20008000036 */
[C---:B------:R-:W-:Y:S01]  /*65c0*/  FMUL R55, R58.reuse, R55 ;  /* 0x000000373a377220 */ /* 0x040fe20000400000 */
[--C-:B------:R-:W-:Y:S02]  /*65d0*/  HADD2.F32 R63, -RZ, R64.reuse.H0_H0 ;  /* 0x20000040ff3f7230 */ /* 0x100fe40000004100 */
[----:B------:R-:W-:Y:S01]  /*65e0*/  FMUL R42, R58, R42 ;  /* 0x0000002a3a2a7220 */ /* 0x000fe20000400000 */
[----:B------:R-:W-:Y:S02]  /*65f0*/  HADD2.F32 R64, -RZ, R64.H1_H1 ;  /* 0x30000040ff407230 */ /* 0x000fe40000004100 */
[----:B------:R-:W-:Y:S01]  /*6600*/  FFMA R55, R20, UR39, R55 ;  /* 0x0000002714377c23 */ /* 0x000fe20008000037 */
[-C--:B------:R-:W-:Y:S01]  /*6610*/  F2FP.F16.E4M3.UNPACK_B R82, R81.reuse ;  /* 0x00000051ff52723e */ /* 0x080fe200020006ff */
[----:B------:R-:W-:Y:S01]  /*6620*/  FFMA R40, R61, UR39, R40 ;  /* 0x000000273d287c23 */ /* 0x000fe20008000028 */
[----:B------:R-:W-:Y:S01]  /*6630*/  FFMA R41, R62, UR39, R41 ;  /* 0x000000273e297c23 */ /* 0x000fe20008000029 */
[----:B------:R-:W-:Y:S01]  /*6640*/  F2FP.F16.E4M3.UNPACK_B R84, R81.H1 ;  /* 0x00000051ff54723e */ /* 0x000fe200030006ff */
[----:B------:R-:W-:Y:S01]  /*6650*/  FFMA R42, R63, UR39, R42 ;  /* 0x000000273f2a7c23 */ /* 0x000fe2000800002a */
[----:B------:R-:W-:Y:S01]  /*6660*/  F2FP.SATFINITE.E4M3.F32.PACK_AB_MERGE_C R115, R55, R54, RZ ;  /* 0x000000363773723e */ /* 0x000fe200048070ff */
[----:B------:R-:W-:Y:S02]  /*6670*/  HADD2.F32 R81, -RZ, R82.H0_H0 ;  /* 0x20000052ff517230 */ /* 0x000fe40000004100 */
[----:B------:R-:W-:Y:S01]  /*6680*/  FMUL R43, R58, R43 ;  /* 0x0000002b3a2b7220 */ /* 0x000fe20000400000 */
[----:B------:R-:W-:Y:S01]  /*6690*/  HADD2.F32 R67, -RZ, R68.H0_H0 ;  /* 0x20000044ff437230 */ /* 0x000fe20000004100 */
[----:B------:R-:W-:Y:S01]  /*66a0*/  F2FP.SATFINITE.E4M3.F32.PACK_AB_MERGE_C R115, R53, R52, R115 ;  /* 0x000000343573723e */ /* 0x000fe20004807073 */
[----:B------:R-:W-:Y:S02]  /*66b0*/  HADD2.F32 R82, -RZ, R82.H1_H1 ;  /* 0x30000052ff527230 */ /* 0x000fe40000004100 */
[----:B------:R-:W-:Y:S01]  /*66c0*/  FFMA R43, R64, UR39, R43 ;  /* 0x00000027402b7c23 */ /* 0x000fe2000800002b */
[----:B------:R-:W-:Y:S01]  /*66d0*/  FFMA R44, R65, UR39, R44 ;  /* 0x00000027412c7c23 */ /* 0x000fe2000800002c */
[----:B------:R-:W-:Y:S01]  /*66e0*/  FMUL R46, R58, R46 ;  /* 0x0000002e3a2e7220 */ /* 0x000fe20000400000 */
[----:B------:R1:W-:Y:S01]  /*66f0*/  STS.64 [R105+UR44+0x1600], R114 ;  /* 0x0016007269007988 */ /* 0x0003e20008000a2c */
[----:B------:R-:W-:Y:S02]  /*6700*/  HADD2.F32 R68, -RZ, R68.H1_H1 ;  /* 0x30000044ff447230 */ /* 0x000fe40000004100 */
[----:B------:R-:W-:Y:S01]  /*6710*/  FFMA R45, R66, UR39, R45 ;  /* 0x00000027422d7c23 */ /* 0x000fe2000800002d */
[----:B------:R-:W-:Y:S01]  /*6720*/  F2FP.F16.E4M3.UNPACK_B R86, R88 ;  /* 0x00000058ff56723e */ /* 0x000fe200020006ff */
[----:B------:R-:W-:Y:S01]  /*6730*/  FFMA R46, R67, UR39, R46 ;  /* 0x00000027432e7c23 */ /* 0x000fe2000800002e */
[----:B------:R-:W-:Y:S01]  /*6740*/  F2FP.SATFINITE.E4M3.F32.PACK_AB_MERGE_C R116, R43, R42, RZ ;  /* 0x0000002a2b74723e */ /* 0x000fe200048070ff */
[C---:B------:R-:W-:Y:S01]  /*6750*/  FMUL R47, R58.reuse, R47 ;  /* 0x0000002f3a2f7220 */ /* 0x040fe20000400000 */
[--C-:B------:R-:W-:Y:S02]  /*6760*/  HADD2.F32 R71, -RZ, R72.reuse.H0_H0 ;  /* 0x20000048ff477230 */ /* 0x100fe40000004100 */
[----:B------:R-:W-:Y:S01]  /*6770*/  FMUL R34, R58, R34 ;  /* 0x000000223a227220 */ /* 0x000fe20000400000 */
[----:B------:R-:W-:Y:S01]  /*6780*/  HADD2.F32 R72, -RZ, R72.H1_H1 ;  /* 0x30000048ff487230 */ /* 0x000fe20000004100 */
[----:B------:R-:W-:Y:S01]  /*6790*/  F2FP.SATFINITE.E4M3.F32.PACK_AB_MERGE_C R116, R41, R40, R116 ;  /* 0x000000282974723e */ /* 0x000fe20004807074 */
[----:B------:R-:W-:Y:S01]  /*67a0*/  FFMA R47, R68, UR39, R47 ;  /* 0x00000027442f7c23 */ /* 0x000fe2000800002f */
[----:B------:R-:W-:Y:S01]  /*67b0*/  FMUL R35, R58, R35 ;  /* 0x000000233a237220 */ /* 0x000fe20000400000 */
[----:B------:R-:W-:Y:S01]  /*67c0*/  FFMA R32, R69, UR39, R32 ;  /* 0x0000002745207c23 */ /* 0x000fe20008000020 */
[----:B------:R-:W-:Y:S01]  /*67d0*/  FFMA R33, R70, UR39, R33 ;  /* 0x0000002746217c23 */ /* 0x000fe20008000021 */
[--C-:B------:R-:W-:Y:S02]  /*67e0*/  HADD2.F32 R75, -RZ, R76.reuse.H0_H0 ;  /* 0x2000004cff4b7230 */ /* 0x100fe40000004100 */
[----:B------:R-:W-:Y:S01]  /*67f0*/  FFMA R34, R71, UR39, R34 ;  /* 0x0000002747227c23 */ /* 0x000fe20008000022 */
[----:B------:R-:W-:Y:S01]  /*6800*/  FMUL R38, R58, R38 ;  /* 0x000000263a267220 */ /* 0x000fe20000400000 */
[----:B------:R-:W-:Y:S02]  /*6810*/  HADD2.F32 R76, -RZ, R76.H1_H1 ;  /* 0x3000004cff4c7230 */ /* 0x000fe40000004100 */
        /* <DEDUP_REMOVED lines=11> */
[----:B------:R-:W-:Y:S01]  /*68d0*/  F2FP.F16.E4M3.UNPACK_B R88, R88.H1 ;  /* 0x00000058ff58723e */ /* 0x000fe200030006ff */
[----:B------:R-:W-:Y:S01]  /*68e0*/  FFMA R25, R78, UR39, R25 ;  /* 0x000000274e197c23 */ /* 0x000fe20008000019 */
[--C-:B------:R-:W-:Y:S02]  /*68f0*/  HADD2.F32 R83, -RZ, R84.reuse.H0_H0 ;  /* 0x20000054ff537230 */ /* 0x100fe40000004100 */
[----:B------:R-:W-:Y:S01]  /*6900*/  FFMA R26, R79, UR39, R26 ;  /* 0x000000274f1a7c23 */ /* 0x000fe2000800001a */
[----:B------:R-:W-:Y:S01]  /*6910*/  FMUL R30, R58, R30 ;  /* 0x0000001e3a1e7220 */ /* 0x000fe20000400000 */
[----:B------:R-:W-:Y:S01]  /*6920*/  HADD2.F32 R84, -RZ, R84.H1_H1 ;  /* 0x30000054ff547230 */ /* 0x000fe20000004100 */
[----:B------:R-:W-:Y:S01]  /*6930*/  F2FP.F16.E4M3.UNPACK_B R90, R89 ;  /* 0x00000059ff5a723e */ /* 0x000fe200020006ff */
[--C-:B------:R-:W-:Y:S02]  /*6940*/  HADD2.F32 R85, -RZ, R86.reuse.H0_H0 ;  /* 0x20000056ff557230 */ /* 0x100fe40000004100 */
[----:B------:R-:W-:Y:S01]  /*6950*/  FFMA R27, R80, UR39, R27 ;  /* 0x00000027501b7c23 */ /* 0x000fe2000800001b */
[----:B------:R-:W-:Y:S01]  /*6960*/  FMUL R31, R58, R31 ;  /* 0x0000001f3a1f7220 */ /* 0x000fe20000400000 */
[----:B------:R-:W-:Y:S01]  /*6970*/  FFMA R28, R81, UR39, R28 ;  /* 0x00000027511c7c23 */ /* 0x000fe2000800001c */
[----:B------:R-:W-:Y:S01]  /*6980*/  HADD2.F32 R86, -RZ, R86.H1_H1 ;  /* 0x30000056ff567230 */ /* 0x000fe20000004100 */
[----:B------:R-:W-:Y:S01]  /*6990*/  F2FP.F16.E4M3.UNPACK_B R89, R89.H1 ;  /* 0x00000059ff59723e */ /* 0x000fe200030006ff */
[----:B------:R-:W-:Y:S01]  /*69a0*/  FFMA R29, R82, UR39, R29 ;  /* 0x00000027521d7c23 */ /* 0x000fe2000800001d */
[--C-:B------:R-:W-:Y:S02]  /*69b0*/  HADD2.F32 R87, -RZ, R88.reuse.H0_H0 ;  /* 0x20000058ff577230 */ /* 0x100fe40000004100 */
[----:B------:R-:W-:Y:S01]  /*69c0*/  FFMA R30, R83, UR39, R30 ;  /* 0x00000027531e7c23 */ /* 0x000fe2000800001e */
[----:B------:R-:W-:Y:S02]  /*69d0*/  HADD2.F32 R88, -RZ, R88.H1_H1 ;  /* 0x30000058ff587230 */ /* 0x000fe40000004100 */
[----:B------:R-:W-:Y:S01]  /*69e0*/  FMUL R6, R58, R6 ;  /* 0x000000063a067220 */ /* 0x000fe20000400000 */
[--C-:B------:R-:W-:Y:S02]  /*69f0*/  HADD2.F32 R3, -RZ, R90.reuse.H0_H0 ;  /* 0x2000005aff037230 */ /* 0x100fe40000004100 */
[----:B------:R-:W-:Y:S01]  /*6a00*/  FFMA R31, R84, UR39, R31 ;  /* 0x00000027541f7c23 */ /* 0x000fe2000800001f */
[----:B------:R-:W-:Y:S01]  /*6a10*/  FMUL R7, R58, R7 ;  /* 0x000000073a077220 */ /* 0x000fe20000400000 */
[----:B------:R-:W-:Y:S01]  /*6a20*/  FFMA R4, R85, UR39, R4 ;  /* 0x0000002755047c23 */ /* 0x000fe20008000004 */
[----:B------:R-:W-:Y:S02]  /*6a30*/  HADD2.F32 R0, -RZ, R90.H1_H1 ;  /* 0x3000005aff007230 */ /* 0x000fe40000004100 */
[----:B------:R-:W-:Y:S01]  /*6a40*/  FFMA R5, R86, UR39, R5 ;  /* 0x0000002756057c23 */ /* 0x000fe20008000005 */
[--C-:B------:R-:W-:Y:S02]  /*6a50*/  HADD2.F32 R13, -RZ, R89.reuse.H0_H0 ;  /* 0x20000059ff0d7230 */ /* 0x100fe40000004100 */
[----:B------:R-:W-:Y:S01]  /*6a60*/  FFMA R6, R87, UR39, R6 ;  /* 0x0000002757067c23 */ /* 0x000fe20008000006 */
[----:B------:R-:W-:Y:S02]  /*6a70*/  HADD2.F32 R12, -RZ, R89.H1_H1 ;  /* 0x30000059ff0c7230 */ /* 0x000fe40000004100 */
[----:B------:R-:W-:Y:S01]  /*6a80*/  FMUL R10, R58, R10 ;  /* 0x0000000a3a0a7220 */ /* 0x000fe20000400000 */
[----:B------:R-:W-:Y:S01]  /*6a90*/  FFMA R7, R88, UR39, R7 ;  /* 0x0000002758077c23 */ /* 0x000fe20008000007 */
[----:B------:R-:W-:Y:S01]  /*6aa0*/  FMUL R11, R58, R11 ;  /* 0x0000000b3a0b7220 */ /* 0x000fe20000400000 */
[----:B------:R-:W-:Y:S01]  /*6ab0*/  FFMA R8, R3, UR39, R8 ;  /* 0x0000002703087c23 */ /* 0x000fe20008000008 */
[----:B------:R-:W-:Y:S01]  /*6ac0*/  FFMA R9, R0, UR39, R9 ;  /* 0x0000002700097c23 */ /* 0x000fe20008000009 */
[----:B------:R-:W-:Y:S01]  /*6ad0*/  FFMA R10, R13, UR39, R10 ;  /* 0x000000270d0a7c23 */ /* 0x000fe2000800000a */
[----:B------:R-:W-:Y:S01]  /*6ae0*/  FFMA R11, R12, UR39, R11 ;  /* 0x000000270c0b7c23 */ /* 0x000fe2000800000b */
[----:B------:R-:W-:Y:S01]  /*6af0*/  F2FP.SATFINITE.E4M3.F32.PACK_AB_MERGE_C R117, R47, R46, RZ ;  /* 0x0000002e2f75723e */ /* 0x000fe200048070ff */
[----:B------:R-:W-:Y:S01]  /*6b00*/  UIADD3 UR24, UPT, UPT, UR38, 0x1, URZ ;  /* 0x0000000126187890 */ /* 0x000fe2000fffe0ff */
[----:B------:R-:W-:Y:S01]  /*6b10*/  F2FP.SATFINITE.E4M3.F32.PACK_AB_MERGE_C R118, R35, R34, RZ ;  /* 0x000000222376723e */ /* 0x000fe200048070ff */
[----:B------:R-:W-:Y:S01]  /*6b20*/  BSSY.RECONVERGENT B0, `(.L_x_100) ;  /* 0x0000038000007945 */ /* 0x000fe20003800200 */
[----:B------:R-:W-:Y:S02]  /*6b30*/  F2FP.SATFINITE.E4M3.F32.PACK_AB_MERGE_C R119, R39, R38, RZ ;  /* 0x000000262777723e */ /* 0x000fe400048070ff */
[----:B------:R-:W-:Y:S02]  /*6b40*/  F2FP.SATFINITE.E4M3.F32.PACK_AB_MERGE_C R120, R27, R26, RZ ;  /* 0x0000001a1b78723e */ /* 0x000fe400048070ff */
[----:B------:R-:W-:Y:S02]  /*6b50*/  F2FP.SATFINITE.E4M3.F32.PACK_AB_MERGE_C R121, R31, R30, RZ ;  /* 0x0000001e1f79723e */ /* 0x000fe400048070ff */
[----:B------:R-:W-:Y:S02]  /*6b60*/  F2FP.SATFINITE.E4M3.F32.PACK_AB_MERGE_C R122, R7, R6, RZ ;  /* 0x00000006077a723e */ /* 0x000fe400048070ff */
[----:B------:R-:W-:Y:S02]  /*6b70*/  F2FP.SATFINITE.E4M3.F32.PACK_AB_MERGE_C R123, R11, R10, RZ ;  /* 0x0000000a0b7b723e */ /* 0x000fe400048070ff */
[----:B------:R-:W-:Y:S02]  /*6b80*/  F2FP.SATFINITE.E4M3.F32.PACK_AB_MERGE_C R117, R45, R44, R117 ;  /* 0x0000002c2d75723e */ /* 0x000fe40004807075 */
[----:B------:R-:W-:Y:S02]  /*6b90*/  F2FP.SATFINITE.E4M3.F32.PACK_AB_MERGE_C R118, R33, R32, R118 ;  /* 0x000000202176723e */ /* 0x000fe40004807076 */
[----:B------:R-:W-:Y:S01]  /*6ba0*/  F2FP.SATFINITE.E4M3.F32.PACK_AB_MERGE_C R119, R37, R36, R119 ;  /* 0x000000242577723e */ /* 0x000fe20004807077 */
[----:B------:R1:W-:Y:S01]  /*6bb0*/  STS.64 [R105+UR44+0x1a00], R116 ;  /* 0x001a007469007988 */ /* 0x0003e20008000a2c */
[----:B------:R-:W-:Y:S02]  /*6bc0*/  F2FP.SATFINITE.E4M3.F32.PACK_AB_MERGE_C R120, R25, R24, R120 ;  /* 0x000000181978723e */ /* 0x000fe40004807078 */
[----:B------:R-:W-:Y:S02]  /*6bd0*/  F2FP.SATFINITE.E4M3.F32.PACK_AB_MERGE_C R121, R29, R28, R121 ;  /* 0x0000001c1d79723e */ /* 0x000fe40004807079 */
[----:B------:R-:W-:Y:S01]  /*6be0*/  F2FP.SATFINITE.E4M3.F32.PACK_AB_MERGE_C R122, R5, R4, R122 ;  /* 0x00000004057a723e */ /* 0x000fe2000480707a */
[----:B------:R1:W-:Y:S01]  /*6bf0*/  STS.64 [R105+UR44+0x1e00], R118 ;  /* 0x001e007669007988 */ /* 0x0003e20008000a2c */
[----:B------:R-:W-:Y:S05]  /*6c00*/  F2FP.SATFINITE.E4M3.F32.PACK_AB_MERGE_C R123, R9, R8, R123 ;  /* 0x00000008097b723e */ /* 0x000fea000480707b */
[----:B------:R1:W-:Y:S06]  /*6c10*/  STS.64 [R105+UR44+0x2200], R120 ;  /* 0x0022007869007988 */ /* 0x0003ec0008000a2c */
[----:B------:R1:W-:Y:S01]  /*6c20*/  STS.64 [R105+UR44+0x2600], R122 ;  /* 0x0026007a69007988 */ /* 0x0003e20008000a2c */
[----:B------:R-:W-:Y:S01]  /*6c30*/  @!PT LDS RZ, [RZ] ;  /* 0x00000000fffff984 */ /* 0x000fe20000000800 */
[----:B------:R-:W-:Y:S01]  /*6c40*/  @!PT LDS RZ, [RZ] ;  /* 0x00000000fffff984 */ /* 0x000fe20000000800 */
[----:B------:R-:W-:Y:S01]  /*6c50*/  @!PT LDS RZ, [RZ] ;  /* 0x00000000fffff984 */ /* 0x000fe20000000800 */
[----:B------:R-:W-:Y:S01]  /*6c60*/  @!PT LDS RZ, [RZ] ;  /* 0x00000000fffff984 */ /* 0x000fe20000000800 */
[----:B------:R3:W-:Y:S06]  /*6c70*/  MEMBAR.ALL.CTA ;  /* 0x0000000000007992 */ /* 0x0007ec0000008000 */
[----:B---3--:R-:W3:Y:S02]  /*6c80*/  FENCE.VIEW.ASYNC.S ;  /* 0x00000000000073c6 */ /* 0x008ee40000000000 */
[----:B---3--:R-:W-:Y:S06]  /*6c90*/  BAR.SYNC.DEFER_BLOCKING 0x1, 0x80 ;  /* 0x0042000000007b1d */ /* 0x008fec0000010000 */
[----:B------:R-:W-:Y:S05]  /*6ca0*/  @P0 BRA `(.L_x_101) ;  /* 0x00000000007c0947 */ /* 0x000fea0003800000 */
[----:B------:R-:W-:Y:S01]  /*6cb0*/  R2UR UR13, R99 ;  /* 0x00000000630d72ca */ /* 0x000fe200000e0000 */
[----:B------:R-:W-:Y:S01]  /*6cc0*/  UIADD3 UR26, UP0, UPT, UR48, 0x680, URZ ;  /* 0x00000680301a7890 */ /* 0x000fe2000ff1e0ff */
[----:B------:R-:W-:Y:S01]  /*6cd0*/  R2UR UR14, R101 ;  /* 0x00000000650e72ca */ /* 0x000fe200000e0000 */
[----:B------:R-:W-:Y:S02]  /*6ce0*/  UIADD3 UR12, UPT, UPT, UR44, 0x1600, URZ ;  /* 0x000016002c0c7890 */ /* 0x000fe4000fffe0ff */
[----:B------:R-:W-:Y:S01]  /*6cf0*/  UIADD3.X UR27, UPT, UPT, URZ, UR49, URZ, UP0, !UPT ;  /* 0x00000031ff1b7290 */ /* 0x000fe200087fe4ff */
[----:B------:R-:W-:Y:S01]  /*6d00*/  UMOV UR15, UR36 ;  /* 0x00000024000f7c82 */ /* 0x000fe20008000000 */
[----:B------:R-:W-:Y:S01]  /*6d10*/  UIADD3 UR8, UPT, UPT, UR44, 0x1a00, URZ ;  /* 0x00001a002c087890 */ /* 0x000fe2000fffe0ff */
[----:B------:R-:W-:Y:S01]  /*6d20*/  UMOV UR11, UR36 ;  /* 0x00000024000b7c82 */ /* 0x000fe20008000000 */
[----:B------:R-:W-:Y:S04]  /*6d30*/  UIADD3 UR4, UPT, UPT, UR44, 0x1e00, URZ ;  /* 0x00001e002c047890 */ /* 0x000fe8000fffe0ff */
[----:B------:R-:W-:Y:S02]  /*6d40*/  UIMAD UR13, UR13, 0x50, URZ ;  /* 0x000000500d0d78a4 */ /* 0x000fe4000f8e02ff */
[----:B------:R-:W-:Y:S02]  /*6d50*/  USHF.L.U32 UR14, UR14, 0x6, URZ ;  /* 0x000000060e0e7899 */ /* 0x000fe400080006ff */
[----:B------:R-:W-:Y:S02]  /*6d60*/  UIADD3 UR9, UPT, UPT, UR13, 0x10, URZ ;  /* 0x000000100d097890 */ /* 0x000fe4000fffe0ff */
[----:B------:R-:W-:Y:S01]  /*6d70*/  UIADD3 UR5, UPT, UPT, UR13, 0x20, URZ ;  /* 0x000000200d057890 */ /* 0x000fe2000fffe0ff */
[----:B------:R-:W-:Y:S02]  /*6d80*/  UMOV UR7, UR36 ;  /* 0x0000002400077c82 */ /* 0x000fe40008000000 */
[----:B------:R-:W-:Y:S01]  /*6d90*/  UMOV UR10, UR14 ;  /* 0x0000000e000a7c82 */ /* 0x000fe20008000000 */
[----:B------:R-:W-:Y:S01]  /*6da0*/  UMOV UR6, UR14 ;  /* 0x0000000e00067c82 */ /* 0x000fe20008000000 */
[----:B------:R3:W-:Y:S01]  /*6db0*/  UTMASTG.3D [UR12], [UR26] ;  /* 0x0000000c1a0073b5 */ /* 0x0007e20008010000 */
[----:B------:R-:W-:Y:S02]  /*6dc0*/  UIADD3 UR20, UPT, UPT, UR44, 0x2200, URZ ;  /* 0x000022002c147890 */ /* 0x000fe4000fffe0ff */
[----:B------:R-:W-:Y:S01]  /*6dd0*/  UIADD3 UR21, UPT, UPT, UR13, 0x30, URZ ;  /* 0x000000300d157890 */ /* 0x000fe2000fffe0ff */
[----:B------:R-:W-:Y:S01]  /*6de0*/  UMOV UR23, UR36 ;  /* 0x0000002400177c82 */ /* 0x000fe20008000000 */
[----:B------:R-:W-:Y:S01]  /*6df0*/  UMOV UR22, UR14 ;  /* 0x0000000e00167c82 */ /* 0x000fe20008000000 */
[----:B------:R-:W-:Y:S01]  /*6e00*/  UIADD3 UR16, UPT, UPT, UR44, 0x2600, URZ ;  /* 0x000026002c107890 */ /* 0x000fe2000fffe0ff */
[----:B------:R3:W-:Y:S01]  /*6e10*/  UTMASTG.3D [UR8], [UR26] ;  /* 0x000000081a0073b5 */ /* 0x0007e20008010000 */
[----:B------:R-:W-:Y:S01]  /*6e20*/  UIADD3 UR17, UPT, UPT, UR13, 0x40, URZ ;  /* 0x000000400d117890 */ /* 0x000fe2000fffe0ff */
[----:B------:R-:W-:Y:S01]  /*6e30*/  UMOV UR19, UR36 ;  /* 0x0000002400137c82 */ /* 0x000fe20008000000 */
[----:B------:R-:W-:Y:S01]  /*6e40*/  UMOV UR18, UR14 ;  /* 0x0000000e00127c82 */ /* 0x000fe20008000000 */
[----:B------:R3:W-:Y:S01]  /*6e50*/  UTMASTG.3D [UR4], [UR26] ;  /* 0x000000041a0073b5 */ /* 0x0007e20008010000 */
[----:B------:R3:W-:Y:S05]  /*6e60*/  UTMASTG.3D [UR20], [UR26] ;  /* 0x000000141a0073b5 */ /* 0x0007ea0008010000 */
[----:B------:R3:W-:Y:S01]  /*6e70*/  UTMASTG.3D [UR16], [UR26] ;  /* 0x000000101a0073b5 */ /* 0x0007e20008010000 */
[----:B------:R0:W-:Y:S01]  /*6e80*/  UTMACMDFLUSH ;  /* 0x00000000000079b7 */ /* 0x0001e20000000000 */
[----:B---3--:R-:W-:Y:S04]  /*6e90*/  DEPBAR.LE SB0, 0x0 ;  /* 0x000080000000791a */ /* 0x008fe80000000000 */
.L_x_101:
[----:B------:R-:W-:Y:S05]  /*6ea0*/  BSYNC.RECONVERGENT B0 ;  /* 0x0000000000007941 */ /* 0x000fea0003800200 */
.L_x_100:
[----:B------:R-:W-:Y:S01]  /*6eb0*/  BAR.SYNC.DEFER_BLOCKING 0x1, 0x80 ;  /* 0x0042000000007b1d */ /* 0x000fe20000010000 */
[----:B------:R-:W-:Y:S01]  /*6ec0*/  ISETP.NE.AND P1, PT, R112, RZ, PT ;  /* 0x000000ff7000720c */ /* 0x000fe20003f25270 */
[----:B------:R-:W-:Y:S01]  /*6ed0*/  UISETP.NE.AND UP0, UPT, UR24, 0x4, UPT ;  /* 0x000000041800788c */ /* 0x000fe2000bf05270 */
[----:B------:R-:W-:Y:S01]  /*6ee0*/  ISETP.NE.AND P0, PT, R113, 0x2, PT ;  /* 0x000000027100780c */ /* 0x000fe20003f05270 */
[----:B------:R-:W-:Y:S02]  /*6ef0*/  IMAD.IADD R99, R57, 0x1, R91 ;  /* 0x0000000139637824 */ /* 0x000fe400078e025b */
[----:B------:R-:W-:Y:S01]  /*6f00*/  USEL UR4, URZ, 0x1, UP0 ;  /* 0x00000001ff047887 */ /* 0x000fe20008000000 */
[----:B------:R-:W-:Y:S01]  /*6f10*/  SEL R0, RZ, 0x1, P0 ;  /* 0x00000001ff007807 */ /* 0x000fe20000000000 */
[----:B------:R-:W-:Y:S01]  /*6f20*/  USEL UR38, UR24, URZ, UP0 ;  /* 0x000000ff18267287 */ /* 0x000fe20008000000 */
[----:B------:R-:W-:Y:S01]  /*6f30*/  SEL R113, R113, RZ, P0 ;  /* 0x000000ff71717207 */ /* 0x000fe20000000000 */
[----:B------:R-:W-:Y:S01]  /*6f40*/  IMAD.IADD R101, R59, 0x1, R98 ;  /* 0x000000013b657824 */ /* 0x000fe200078e0262 */
[----:B------:R-:W-:Y:S02]  /*6f50*/  LOP3.LUT R109, R109, R0, RZ, 0x3c, !PT ;  /* 0x000000006d6d7212 */ /* 0x000fe400078e3cff */
[----:B------:R-:W-:Y:S02]  /*6f60*/  LOP3.LUT R110, R110, UR4, RZ, 0x3c, !PT ;  /* 0x000000046e6e7c12 */ /* 0x000fe4000f8e3cff */
[----:B------:R-:W-:Y:S01]  /*6f70*/  @P1 R2UR UR36, R107 ;  /* 0x000000006b2412ca */ /* 0x000fe200000e0000 */
[----:B------:R-:W-:Y:S03]  /*6f80*/  @!UPT UIADD3 URZ, UPT, UPT, URZ, URZ, URZ ;  /* 0x000000fffffff290 */ /* 0x000fe6000fffe0ff */
[----:B------:R-:W-:Y:S11]  /*6f90*/  @P1 BRA `(.L_x_102) ;  /* 0xffffffdc009c1947 */ /* 0x000ff6000383ffff */
[----:B------:R-:W-:Y:S05]  /*6fa0*/  EXIT ;  /* 0x000000000000794d */ /* 0x000fea0003800000 */
.L_x_20:
[----:B--2---:R2:W1:Y:S02]  /*6fb0*/  SYNCS.PHASECHK.TRANS64.TRYWAIT P0, [R3+URZ+0x150], R2 ;  /* 0x00015002030075a7 */ /* 0x00446400080011ff */
[----:B-1----:R-:W-:Y:S05]  /*6fc0*/  @!P0 NANOSLEEP.SYNCS 0x989680 ;  /* 0x009896800000895d */ /* 0x002fea0003900000 */
[----:B------:R-:W1:Y:S02]  /*6fd0*/  @!P0 SYNCS.PHASECHK.TRANS64 P0, [R3+URZ+0x150], R2 ;  /* 0x00015002030085a7 */ /* 0x000e6400080010ff */
[----:B-1----:R-:W-:Y:S05]  /*6fe0*/  @!P0 BRA `(.L_x_20) ;  /* 0xfffffffc00f08947 */ /* 0x002fea000383ffff */
[----:B------:R-:W-:Y:S05]  /*6ff0*/  BRA `(.L_x_103) ;  /* 0xffffffa400a87947 */ /* 0x000fea000383ffff */
.L_x_23:
[----:B-1----:R-:W-:Y:S07]  /*7000*/  MOV R2, UR33 ;  /* 0x0000002100027c02 */ /* 0x002fee0008000f00 */
.L_x_104:
[----:B-1----:R1:W2:Y:S02]  /*7010*/  SYNCS.PHASECHK.TRANS64.TRYWAIT P0, [R2+URZ+0x60], R5 ;  /* 0x00006005020075a7 */ /* 0x0022a400080011ff */
[----:B--2---:R-:W-:Y:S05]  /*7020*/  @!P0 NANOSLEEP.SYNCS 0x989680 ;  /* 0x009896800000895d */ /* 0x004fea0003900000 */
[----:B------:R-:W2:Y:S02]  /*7030*/  @!P0 SYNCS.PHASECHK.TRANS64 P0, [R2+URZ+0x60], R5 ;  /* 0x00006005020085a7 */ /* 0x000ea400080010ff */
[----:B--2---:R-:W-:Y:S05]  /*7040*/  @!P0 BRA `(.L_x_104) ;  /* 0xfffffffc00f08947 */ /* 0x004fea000383ffff */
[----:B------:R-:W-:Y:S05]  /*7050*/  BRA `(.L_x_22) ;  /* 0xffffffa400f87947 */ /* 0x000fea000383ffff */
.L_x_29:
[----:B-1----:R-:W-:Y:S07]  /*7060*/  MOV R2, UR17 ;  /* 0x0000001100027c02 */ /* 0x002fee0008000f00 */
.L_x_105:
[----:B-1----:R1:W2:Y:S02]  /*7070*/  SYNCS.PHASECHK.TRANS64.TRYWAIT P0, [R2+URZ+0x60], R5 ;  /* 0x00006005020075a7 */ /* 0x0022a400080011ff */
[----:B--2---:R-:W-:Y:S05]  /*7080*/  @!P0 NANOSLEEP.SYNCS 0x989680 ;  /* 0x009896800000895d */ /* 0x004fea0003900000 */
[----:B------:R-:W2:Y:S02]  /*7090*/  @!P0 SYNCS.PHASECHK.TRANS64 P0, [R2+URZ+0x60], R5 ;  /* 0x00006005020085a7 */ /* 0x000ea400080010ff */
[----:B--2---:R-:W-:Y:S05]  /*70a0*/  @!P0 BRA `(.L_x_105) ;  /* 0xfffffffc00f08947 */ /* 0x004fea000383ffff */
[----:B------:R-:W-:Y:S05]  /*70b0*/  BRA `(.L_x_28) ;  /* 0xffffffa800a07947 */ /* 0x000fea000383ffff */
.L_x_33:
[----:B-1----:R1:W2:Y:S02]  /*70c0*/  SYNCS.PHASECHK.TRANS64.TRYWAIT P0, [R2+URZ+0xe0], R3 ;  /* 0x0000e003020075a7 */ /* 0x0022a400080011ff */
[----:B--2---:R-:W-:Y:S05]  /*70d0*/  @!P0 NANOSLEEP.SYNCS 0x989680 ;  /* 0x009896800000895d */ /* 0x004fea0003900000 */
[----:B------:R-:W2:Y:S02]  /*70e0*/  @!P0 SYNCS.PHASECHK.TRANS64 P0, [R2+URZ+0xe0], R3 ;  /* 0x0000e003020085a7 */ /* 0x000ea400080010ff */
[----:B--2---:R-:W-:Y:S05]  /*70f0*/  @!P0 BRA `(.L_x_33) ;  /* 0xfffffffc00f08947 */ /* 0x004fea000383ffff */
[----:B------:R-:W-:Y:S05]  /*7100*/  BRA `(.L_x_106) ;  /* 0xffffffac00307947 */ /* 0x000fea000383ffff */
.L_x_37:
[----:B----4-:R-:W-:-:S07]  /*7110*/  MOV R0, UR5 ;  /* 0x0000000500007c02 */ /* 0x010fce0008000f00 */
.L_x_107:
[----:B-1----:R1:W2:Y:S02]  /*7120*/  SYNCS.PHASECHK.TRANS64.TRYWAIT P0, [R0+URZ], R3 ;  /* 0x00000003000075a7 */ /* 0x0022a400080011ff */
[----:B--2---:R-:W-:Y:S05]  /*7130*/  @!P0 NANOSLEEP.SYNCS 0x989680 ;  /* 0x009896800000895d */ /* 0x004fea0003900000 */
[----:B------:R-:W2:Y:S02]  /*7140*/  @!P0 SYNCS.PHASECHK.TRANS64 P0, [R0+URZ], R3 ;  /* 0x00000003000085a7 */ /* 0x000ea400080010ff */
[----:B--2---:R-:W-:Y:S05]  /*7150*/  @!P0 BRA `(.L_x_107) ;  /* 0xfffffffc00f08947 */ /* 0x004fea000383ffff */
[----:B------:R-:W-:Y:S05]  /*7160*/  BRA `(.L_x_108) ;  /* 0xffffffb000a07947 */ /* 0x000fea000383ffff */
.L_x_38:
[----:B----4-:R-:W-:-:S07]  /*7170*/  MOV R0, UR5 ;  /* 0x0000000500007c02 */ /* 0x010fce0008000f00 */
.L_x_109:
[----:B-1----:R1:W2:Y:S02]  /*7180*/  SYNCS.PHASECHK.TRANS64.TRYWAIT P0, [R0+URZ], R3 ;  /* 0x00000003000075a7 */ /* 0x0022a400080011ff */
[----:B--2---:R-:W-:Y:S05]  /*7190*/  @!P0 NANOSLEEP.SYNCS 0x989680 ;  /* 0x009896800000895d */ /* 0x004fea0003900000 */
[----:B------:R-:W2:Y:S02]  /*71a0*/  @!P0 SYNCS.PHASECHK.TRANS64 P0, [R0+URZ], R3 ;  /* 0x00000003000085a7 */ /* 0x000ea400080010ff */
[----:B--2---:R-:W-:Y:S05]  /*71b0*/  @!P0 BRA `(.L_x_109) ;  /* 0xfffffffc00f08947 */ /* 0x004fea000383ffff */
[----:B------:R-:W-:Y:S05]  /*71c0*/  BRA `(.L_x_110) ;  /* 0xffffffb000ac7947 */ /* 0x000fea000383ffff */
.L_x_39:
[----:B----4-:R-:W-:-:S07]  /*71d0*/  MOV R0, UR5 ;  /* 0x0000000500007c02 */ /* 0x010fce0008000f00 */
.L_x_111:
[----:B-1----:R1:W2:Y:S02]  /*71e0*/  SYNCS.PHASECHK.TRANS64.TRYWAIT P0, [R0+URZ], R3 ;  /* 0x00000003000075a7 */ /* 0x0022a400080011ff */
[----:B--2---:R-:W-:Y:S05]  /*71f0*/  @!P0 NANOSLEEP.SYNCS 0x989680 ;  /* 0x009896800000895d */ /* 0x004fea0003900000 */
[----:B------:R-:W2:Y:S02]  /*7200*/  @!P0 SYNCS.PHASECHK.TRANS64 P0, [R0+URZ], R3 ;  /* 0x00000003000085a7 */ /* 0x000ea400080010ff */
[----:B--2---:R-:W-:Y:S05]  /*7210*/  @!P0 BRA `(.L_x_111) ;  /* 0xfffffffc00f08947 */ /* 0x004fea000383ffff */
[----:B------:R-:W-:Y:S05]  /*7220*/  BRA `(.L_x_112) ;  /* 0xffffffb000b87947 */ /* 0x000fea000383ffff */
.L_x_40:
[----:B----4-:R-:W-:-:S07]  /*7230*/  MOV R0, UR5 ;  /* 0x0000000500007c02 */ /* 0x010fce0008000f00 */
.L_x_113:
[----:B-1----:R1:W2:Y:S02]  /*7240*/  SYNCS.PHASECHK.TRANS64.TRYWAIT P0, [R0+URZ], R3 ;  /* 0x00000003000075a7 */ /* 0x0022a400080011ff */
[----:B--2---:R-:W-:Y:S05]  /*7250*/  @!P0 NANOSLEEP.SYNCS 0x989680 ;  /* 0x009896800000895d */ /* 0x004fea0003900000 */
[----:B------:R-:W2:Y:S02]  /*7260*/  @!P0 SYNCS.PHASECHK.TRANS64 P0, [R0+URZ], R3 ;  /* 0x00000003000085a7 */ /* 0x000ea400080010ff */
[----:B--2---:R-:W-:Y:S05]  /*7270*/  @!P0 BRA `(.L_x_113) ;  /* 0xfffffffc00f08947 */ /* 0x004fea000383ffff */
[----:B------:R-:W-:Y:S05]  /*7280*/  BRA `(.L_x_114) ;  /* 0xffffffb000c47947 */ /* 0x000fea000383ffff */
.L_x_41:
[----:B----4-:R-:W-:-:S07]  /*7290*/  MOV R0, UR5 ;  /* 0x0000000500007c02 */ /* 0x010fce0008000f00 */
.L_x_115:
[----:B-1----:R1:W2:Y:S02]  /*72a0*/  SYNCS.PHASECHK.TRANS64.TRYWAIT P0, [R0+URZ], R3 ;  /* 0x00000003000075a7 */ /* 0x0022a400080011ff */
[----:B--2---:R-:W-:Y:S05]  /*72b0*/  @!P0 NANOSLEEP.SYNCS 0x989680 ;  /* 0x009896800000895d */ /* 0x004fea0003900000 */
[----:B------:R-:W2:Y:S02]  /*72c0*/  @!P0 SYNCS.PHASECHK.TRANS64 P0, [R0+URZ], R3 ;  /* 0x00000003000085a7 */ /* 0x000ea400080010ff */
[----:B--2---:R-:W-:Y:S05]  /*72d0*/  @!P0 BRA `(.L_x_115) ;  /* 0xfffffffc00f08947 */ /* 0x004fea000383ffff */
[----:B------:R-:W-:Y:S05]  /*72e0*/  BRA `(.L_x_116) ;  /* 0xffffffb000d07947 */ /* 0x000fea000383ffff */
.L_x_42:
[----:B----4-:R-:W-:-:S07]  /*72f0*/  MOV R0, UR5 ;  /* 0x0000000500007c02 */ /* 0x010fce0008000f00 */
.L_x_117:
[----:B-1----:R1:W2:Y:S02]  /*7300*/  SYNCS.PHASECHK.TRANS64.TRYWAIT P0, [R0+URZ], R3 ;  /* 0x00000003000075a7 */ /* 0x0022a400080011ff */
[----:B--2---:R-:W-:Y:S05]  /*7310*/  @!P0 NANOSLEEP.SYNCS 0x989680 ;  /* 0x009896800000895d */ /* 0x004fea0003900000 */
[----:B------:R-:W2:Y:S02]  /*7320*/  @!P0 SYNCS.PHASECHK.TRANS64 P0, [R0+URZ], R3 ;  /* 0x00000003000085a7 */ /* 0x000ea400080010ff */
[----:B--2---:R-:W-:Y:S05]  /*7330*/  @!P0 BRA `(.L_x_117) ;  /* 0xfffffffc00f08947 */ /* 0x004fea000383ffff */
[----:B------:R-:W-:Y:S05]  /*7340*/  BRA `(.L_x_118) ;  /* 0xffffffb000dc7947 */ /* 0x000fea000383ffff */
.L_x_43:
[----:B----4-:R-:W-:-:S07]  /*7350*/  MOV R0, UR5 ;  /* 0x0000000500007c02 */ /* 0x010fce0008000f00 */
.L_x_119:
[----:B-1----:R1:W2:Y:S02]  /*7360*/  SYNCS.PHASECHK.TRANS64.TRYWAIT P0, [R0+URZ], R3 ;  /* 0x00000003000075a7 */ /* 0x0022a400080011ff */
[----:B--2---:R-:W-:Y:S05]  /*7370*/  @!P0 NANOSLEEP.SYNCS 0x989680 ;  /* 0x009896800000895d */ /* 0x004fea0003900000 */
[----:B------:R-:W2:Y:S02]  /*7380*/  @!P0 SYNCS.PHASECHK.TRANS64 P0, [R0+URZ], R3 ;  /* 0x00000003000085a7 */ /* 0x000ea400080010ff */
[----:B--2---:R-:W-:Y:S05]  /*7390*/  @!P0 BRA `(.L_x_119) ;  /* 0xfffffffc00f08947 */ /* 0x004fea000383ffff */
[----:B------:R-:W-:Y:S05]  /*73a0*/  BRA `(.L_x_120) ;  /* 0xffffffb000e87947 */ /* 0x000fea000383ffff */
.L_x_44:
[----:B----4-:R-:W-:-:S07]  /*73b0*/  MOV R0, UR5 ;  /* 0x0000000500007c02 */ /* 0x010fce0008000f00 */
.L_x_121:
[----:B-1----:R1:W2:Y:S02]  /*73c0*/  SYNCS.PHASECHK.TRANS64.TRYWAIT P0, [R0+URZ], R3 ;  /* 0x00000003000075a7 */ /* 0x0022a400080011ff */
[----:B--2---:R-:W-:Y:S05]  /*73d0*/  @!P0 NANOSLEEP.SYNCS 0x989680 ;  /* 0x009896800000895d */ /* 0x004fea0003900000 */
[----:B------:R-:W2:Y:S02]  /*73e0*/  @!P0 SYNCS.PHASECHK.TRANS64 P0, [R0+URZ], R3 ;  /* 0x00000003000085a7 */ /* 0x000ea400080010ff */
[----:B--2---:R-:W-:Y:S05]  /*73f0*/  @!P0 BRA `(.L_x_121) ;  /* 0xfffffffc00f08947 */ /* 0x004fea000383ffff */
[----:B------:R-:W-:Y:S05]  /*7400*/  BRA `(.L_x_122) ;  /* 0xffffffb000f47947 */ /* 0x000fea000383ffff */
.L_x_45:
[----:B----4-:R-:W-:-:S07]  /*7410*/  MOV R0, UR5 ;  /* 0x0000000500007c02 */ /* 0x010fce0008000f00 */
.L_x_123:
[----:B-1----:R1:W2:Y:S02]  /*7420*/  SYNCS.PHASECHK.TRANS64.TRYWAIT P0, [R0+URZ], R3 ;  /* 0x00000003000075a7 */ /* 0x0022a400080011ff */
[----:B--2---:R-:W-:Y:S05]  /*7430*/  @!P0 NANOSLEEP.SYNCS 0x989680 ;  /* 0x009896800000895d */ /* 0x004fea0003900000 */
[----:B------:R-:W2:Y:S02]  /*7440*/  @!P0 SYNCS.PHASECHK.TRANS64 P0, [R0+URZ], R3 ;  /* 0x00000003000085a7 */ /* 0x000ea400080010ff */
[----:B--2---:R-:W-:Y:S05]  /*7450*/  @!P0 BRA `(.L_x_123) ;  /* 0xfffffffc00f08947 */ /* 0x004fea000383ffff */
[----:B------:R-:W-:Y:S05]  /*7460*/  BRA `(.L_x_124) ;  /* 0xffffffb400007947 */ /* 0x000fea000383ffff */
.L_x_46:
[----:B----4-:R-:W-:-:S07]  /*7470*/  MOV R0, UR5 ;  /* 0x0000000500007c02 */ /* 0x010fce0008000f00 */
.L_x_125:
[----:B-1----:R1:W2:Y:S02]  /*7480*/  SYNCS.PHASECHK.TRANS64.TRYWAIT P0, [R0+URZ], R3 ;  /* 0x00000003000075a7 */ /* 0x0022a400080011ff */
[----:B--2---:R-:W-:Y:S05]  /*7490*/  @!P0 NANOSLEEP.SYNCS 0x989680 ;  /* 0x009896800000895d */ /* 0x004fea0003900000 */
[----:B------:R-:W2:Y:S02]  /*74a0*/  @!P0 SYNCS.PHASECHK.TRANS64 P0, [R0+URZ], R3 ;  /* 0x00000003000085a7 */ /* 0x000ea400080010ff */
[----:B--2---:R-:W-:Y:S05]  /*74b0*/  @!P0 BRA `(.L_x_125) ;  /* 0xfffffffc00f08947 */ /* 0x004fea000383ffff */
[----:B------:R-:W-:Y:S05]  /*74c0*/  BRA `(.L_x_126) ;  /* 0xffffffb4000c7947 */ /* 0x000fea000383ffff */
.L_x_47:
[----:B----4-:R-:W-:-:S07]  /*74d0*/  MOV R0, UR5 ;  /* 0x0000000500007c02 */ /* 0x010fce0008000f00 */
.L_x_127:
[----:B-1----:R1:W2:Y:S02]  /*74e0*/  SYNCS.PHASECHK.TRANS64.TRYWAIT P0, [R0+URZ], R3 ;  /* 0x00000003000075a7 */ /* 0x0022a400080011ff */
[----:B--2---:R-:W-:Y:S05]  /*74f0*/  @!P0 NANOSLEEP.SYNCS 0x989680 ;  /* 0x009896800000895d */ /* 0x004fea0003900000 */
[----:B------:R-:W2:Y:S02]  /*7500*/  @!P0 SYNCS.PHASECHK.TRANS64 P0, [R0+URZ], R3 ;  /* 0x00000003000085a7 */ /* 0x000ea400080010ff */
[----:B--2---:R-:W-:Y:S05]  /*7510*/  @!P0 BRA `(.L_x_127) ;  /* 0xfffffffc00f08947 */ /* 0x004fea000383ffff */
[----:B------:R-:W-:Y:S05]  /*7520*/  BRA `(.L_x_128) ;  /* 0xffffffb400187947 */ /* 0x000fea000383ffff */
.L_x_50:
[----:B-1----:R1:W2:Y:S02]  /*7530*/  SYNCS.PHASECHK.TRANS64.TRYWAIT P0, [R0+URZ+0x140], R5 ;  /* 0x00014005000075a7 */ /* 0x0022a400080011ff */
[----:B--2---:R-:W-:Y:S05]  /*7540*/  @!P0 NANOSLEEP.SYNCS 0x989680 ;  /* 0x009896800000895d */ /* 0x004fea0003900000 */
[----:B------:R-:W2:Y:S02]  /*7550*/  @!P0 SYNCS.PHASECHK.TRANS64 P0, [R0+URZ+0x140], R5 ;  /* 0x00014005000085a7 */ /* 0x000ea400080010ff */
[----:B--2---:R-:W-:Y:S05]  /*7560*/  @!P0 BRA `(.L_x_50) ;  /* 0xfffffffc00f08947 */ /* 0x004fea000383ffff */
[----:B------:R-:W-:Y:S05]  /*7570*/  BRA `(.L_x_129) ;  /* 0xffffffb400747947 */ /* 0x000fea000383ffff */
.L_x_51:
[----:B------:R-:W-:-:S07]  /*7580*/  MOV R0, UR5 ;  /* 0x0000000500007c02 */ /* 0x000fce0008000f00 */
.L_x_130:
[----:B-1----:R1:W2:Y:S02]  /*7590*/  SYNCS.PHASECHK.TRANS64.TRYWAIT P0, [R0+URZ+0xf0], R5 ;  /* 0x0000f005000075a7 */ /* 0x0022a400080011ff */
[----:B--2---:R-:W-:Y:S05]  /*75a0*/  @!P0 NANOSLEEP.SYNCS 0x989680 ;  /* 0x009896800000895d */ /* 0x004fea0003900000 */
[----:B------:R-:W2:Y:S02]  /*75b0*/  @!P0 SYNCS.PHASECHK.TRANS64 P0, [R0+URZ+0xf0], R5 ;  /* 0x0000f005000085a7 */ /* 0x000ea400080010ff */
[----:B--2---:R-:W-:Y:S05]  /*75c0*/  @!P0 BRA `(.L_x_130) ;  /* 0xfffffffc00f08947 */ /* 0x004fea000383ffff */
[----:B------:R-:W-:Y:S05]  /*75d0*/  BRA `(.L_x_131) ;  /* 0xffffffb400847947 */ /* 0x000fea000383ffff */
.L_x_52:
[----:B-1----:R1:W2:Y:S02]  /*75e0*/  SYNCS.PHASECHK.TRANS64.TRYWAIT P1, [R0+URZ+0xe0], R5 ;  /* 0x0000e005000075a7 */ /* 0x0022a400080211ff */
[----:B--2---:R-:W-:Y:S05]  /*75f0*/  @!P1 NANOSLEEP.SYNCS 0x989680 ;  /* 0x009896800000995d */ /* 0x004fea0003900000 */
[----:B------:R-:W2:Y:S02]  /*7600*/  @!P1 SYNCS.PHASECHK.TRANS64 P1, [R0+URZ+0xe0], R5 ;  /* 0x0000e005000095a7 */ /* 0x000ea400080210ff */
[----:B--2---:R-:W-:Y:S05]  /*7610*/  @!P1 BRA `(.L_x_52) ;  /* 0xfffffffc00f09947 */ /* 0x004fea000383ffff */
[----:B------:R-:W-:Y:S05]  /*7620*/  BRA `(.L_x_132) ;  /* 0xffffffb400b47947 */ /* 0x000fea000383ffff */
.L_x_55:
[----:B------:R-:W-:-:S07]  /*7630*/  MOV R0, UR5 ;  /* 0x0000000500007c02 */ /* 0x000fce0008000f00 */
.L_x_133:
[----:B-1----:R1:W2:Y:S02]  /*7640*/  SYNCS.PHASECHK.TRANS64.TRYWAIT P0, [R0+URZ+0xf0], R3 ;  /* 0x0000f003000075a7 */ /* 0x0022a400080011ff */
[----:B--2---:R-:W-:Y:S05]  /*7650*/  @!P0 NANOSLEEP.SYNCS 0x989680 ;  /* 0x009896800000895d */ /* 0x004fea0003900000 */
[----:B------:R-:W2:Y:S02]  /*7660*/  @!P0 SYNCS.PHASECHK.TRANS64 P0, [R0+URZ+0xf0], R3 ;  /* 0x0000f003000085a7 */ /* 0x000ea400080010ff */
[----:B--2---:R-:W-:Y:S05]  /*7670*/  @!P0 BRA `(.L_x_133) ;  /* 0xfffffffc00f08947 */ /* 0x004fea000383ffff */
[----:B------:R-:W-:Y:S05]  /*7680*/  BRA `(.L_x_54) ;  /* 0xffffffb800087947 */ /* 0x000fea000383ffff */
.L_x_62:
[----:B-1----:R1:W2:Y:S02]  /*7690*/  SYNCS.PHASECHK.TRANS64.TRYWAIT P1, [R0+URZ+0xe0], R5 ;  /* 0x0000e005000075a7 */ /* 0x0022a400080211ff */
[----:B--2---:R-:W-:Y:S05]  /*76a0*/  @!P1 NANOSLEEP.SYNCS 0x989680 ;  /* 0x009896800000995d */ /* 0x004fea0003900000 */
[----:B------:R-:W2:Y:S02]  /*76b0*/  @!P1 SYNCS.PHASECHK.TRANS64 P1, [R0+URZ+0xe0], R5 ;  /* 0x0000e005000095a7 */ /* 0x000ea400080210ff */
[----:B--2---:R-:W-:Y:S05]  /*76c0*/  @!P1 BRA `(.L_x_62) ;  /* 0xfffffffc00f09947 */ /* 0x004fea000383ffff */
[----:B------:R-:W-:Y:S05]  /*76d0*/  BRA `(.L_x_134) ;  /* 0xffffffbc00787947 */ /* 0x000fea000383ffff */
.L_x_63:
[----:B------:R-:W-:-:S07]  /*76e0*/  MOV R3, UR14 ;  /* 0x0000000e00037c02 */ /* 0x000fce0008000f00 */
.L_x_135:
[----:B-1----:R1:W2:Y:S02]  /*76f0*/  SYNCS.PHASECHK.TRANS64.TRYWAIT P0, [R3+URZ+0x120], R0 ;  /* 0x00012000030075a7 */ /* 0x0022a400080011ff */
[----:B--2---:R-:W-:Y:S05]  /*7700*/  @!P0 NANOSLEEP.SYNCS 0x989680 ;  /* 0x009896800000895d */ /* 0x004fea0003900000 */
[----:B------:R-:W2:Y:S02]  /*7710*/  @!P0 SYNCS.PHASECHK.TRANS64 P0, [R3+URZ+0x120], R0 ;  /* 0x00012000030085a7 */ /* 0x000ea400080010ff */
[----:B--2---:R-:W-:Y:S05]  /*7720*/  @!P0 BRA `(.L_x_135) ;  /* 0xfffffffc00f08947 */ /* 0x004fea000383ffff */
[----:B------:R-:W-:Y:S05]  /*7730*/  BRA `(.L_x_136) ;  /* 0xffffffbc00c47947 */ /* 0x000fea000383ffff */
.L_x_66:
[----:B------:R-:W-:Y:S07]  /*7740*/  MOV R0, UR7 ;  /* 0x0000000700007c02 */ /* 0x000fee0008000f00 */
.L_x_137:
[----:B-1----:R1:W2:Y:S02]  /*7750*/  SYNCS.PHASECHK.TRANS64.TRYWAIT P0, [R0+URZ], R3 ;  /* 0x00000003000075a7 */ /* 0x0022a400080011ff */
[----:B--2---:R-:W-:Y:S05]  /*7760*/  @!P0 NANOSLEEP.SYNCS 0x989680 ;  /* 0x009896800000895d */ /* 0x004fea0003900000 */
[----:B------:R-:W2:Y:S02]  /*7770*/  @!P0 SYNCS.PHASECHK.TRANS64 P0, [R0+URZ], R3 ;  /* 0x00000003000085a7 */ /* 0x000ea400080010ff */
[----:B--2---:R-:W-:Y:S05]  /*7780*/  @!P0 BRA `(.L_x_137) ;  /* 0xfffffffc00f08947 */ /* 0x004fea000383ffff */
[----:B------:R-:W-:Y:S05]  /*7790*/  BRA `(.L_x_65) ;  /* 0xffffffbc00e07947 */ /* 0x000fea000383ffff */
.L_x_69:
[----:B------:R-:W-:-:S07]  /*77a0*/  MOV R0, UR5 ;  /* 0x0000000500007c02 */ /* 0x000fce0008000f00 */
.L_x_138:
[----:B--2---:R2:W3:Y:S02]  /*77b0*/  SYNCS.PHASECHK.TRANS64.TRYWAIT P0, [R0+URZ], R3 ;  /* 0x00000003000075a7 */ /* 0x0044e400080011ff */
[----:B---3--:R-:W-:Y:S05]  /*77c0*/  @!P0 NANOSLEEP.SYNCS 0x989680 ;  /* 0x009896800000895d */ /* 0x008fea0003900000 */
[----:B------:R-:W3:Y:S02]  /*77d0*/  @!P0 SYNCS.PHASECHK.TRANS64 P0, [R0+URZ], R3 ;  /* 0x00000003000085a7 */ /* 0x000ee400080010ff */
[----:B---3--:R-:W-:Y:S05]  /*77e0*/  @!P0 BRA `(.L_x_138) ;  /* 0xfffffffc00f08947 */ /* 0x008fea000383ffff */
[----:B------:R-:W-:Y:S05]  /*77f0*/  BRA `(.L_x_139) ;  /* 0xffffffc000bc7947 */ /* 0x000fea000383ffff */
.L_x_70:
[----:B------:R-:W-:-:S07]  /*7800*/  MOV R0, UR5 ;  /* 0x0000000500007c02 */ /* 0x000fce0008000f00 */
.L_x_140:
[----:B--2---:R2:W3:Y:S02]  /*7810*/  SYNCS.PHASECHK.TRANS64.TRYWAIT P0, [R0+URZ], R3 ;  /* 0x00000003000075a7 */ /* 0x0044e400080011ff */
[----:B---3--:R-:W-:Y:S05]  /*7820*/  @!P0 NANOSLEEP.SYNCS 0x989680 ;  /* 0x009896800000895d */ /* 0x008fea0003900000 */
[----:B------:R-:W3:Y:S02]  /*7830*/  @!P0 SYNCS.PHASECHK.TRANS64 P0, [R0+URZ], R3 ;  /* 0x00000003000085a7 */ /* 0x000ee400080010ff */
[----:B---3--:R-:W-:Y:S05]  /*7840*/  @!P0 BRA `(.L_x_140) ;  /* 0xfffffffc00f08947 */ /* 0x008fea000383ffff */
[----:B------:R-:W-:Y:S05]  /*7850*/  BRA `(.L_x_141) ;  /* 0xffffffc000c87947 */ /* 0x000fea000383ffff */
.L_x_71:
[----:B------:R-:W-:-:S07]  /*7860*/  MOV R0, UR5 ;  /* 0x0000000500007c02 */ /* 0x000fce0008000f00 */
.L_x_142:
[----:B--2---:R2:W3:Y:S02]  /*7870*/  SYNCS.PHASECHK.TRANS64.TRYWAIT P0, [R0+URZ], R3 ;  /* 0x00000003000075a7 */ /* 0x0044e400080011ff */
[----:B---3--:R-:W-:Y:S05]  /*7880*/  @!P0 NANOSLEEP.SYNCS 0x989680 ;  /* 0x009896800000895d */ /* 0x008fea0003900000 */
[----:B------:R-:W3:Y:S02]  /*7890*/  @!P0 SYNCS.PHASECHK.TRANS64 P0, [R0+URZ], R3 ;  /* 0x00000003000085a7 */ /* 0x000ee400080010ff */
[----:B---3--:R-:W-:Y:S05]  /*78a0*/  @!P0 BRA `(.L_x_142) ;  /* 0xfffffffc00f08947 */ /* 0x008fea000383ffff */
[----:B------:R-:W-:Y:S05]  /*78b0*/  BRA `(.L_x_143) ;  /* 0xffffffc000d47947 */ /* 0x000fea000383ffff */
.L_x_72:
[----:B------:R-:W-:-:S07]  /*78c0*/  MOV R0, UR6 ;  /* 0x0000000600007c02 */ /* 0x000fce0008000f00 */
.L_x_144:
[----:B--2---:R2:W3:Y:S02]  /*78d0*/  SYNCS.PHASECHK.TRANS64.TRYWAIT P0, [R0+URZ], R3 ;  /* 0x00000003000075a7 */ /* 0x0044e400080011ff */
[----:B---3--:R-:W-:Y:S05]  /*78e0*/  @!P0 NANOSLEEP.SYNCS 0x989680 ;  /* 0x009896800000895d */ /* 0x008fea0003900000 */
[----:B------:R-:W3:Y:S02]  /*78f0*/  @!P0 SYNCS.PHASECHK.TRANS64 P0, [R0+URZ], R3 ;  /* 0x00000003000085a7 */ /* 0x000ee400080010ff */
[----:B---3--:R-:W-:Y:S05]  /*7900*/  @!P0 BRA `(.L_x_144) ;  /* 0xfffffffc00f08947 */ /* 0x008fea000383ffff */
[----:B------:R-:W-:Y:S05]  /*7910*/  BRA `(.L_x_145) ;  /* 0xffffffc000e07947 */ /* 0x000fea000383ffff */
.L_x_77:
[----:B--2---:R2:W3:Y:S02]  /*7920*/  SYNCS.PHASECHK.TRANS64.TRYWAIT P0, [R0+URZ+0xe0], R3 ;  /* 0x0000e003000075a7 */ /* 0x0044e400080011ff */
[----:B---3--:R-:W-:Y:S05]  /*7930*/  @!P0 NANOSLEEP.SYNCS 0x989680 ;  /* 0x009896800000895d */ /* 0x008fea0003900000 */
[----:B------:R-:W3:Y:S02]  /*7940*/  @!P0 SYNCS.PHASECHK.TRANS64 P0, [R0+URZ+0xe0], R3 ;  /* 0x0000e003000085a7 */ /* 0x000ee400080010ff */
[----:B---3--:R-:W-:Y:S05]  /*7950*/  @!P0 BRA `(.L_x_77) ;  /* 0xfffffffc00f08947 */ /* 0x008fea000383ffff */
[----:B------:R-:W-:Y:S05]  /*7960*/  BRA `(.L_x_146) ;  /* 0xffffffc400e07947 */ /* 0x000fea000383ffff */
.L_x_80:
[----:B------:R-:W-:Y:S07]  /*7970*/  MOV R0, UR7 ;  /* 0x0000000700007c02 */ /* 0x000fee0008000f00 */
.L_x_147:
[----:B--2---:R2:W3:Y:S02]  /*7980*/  SYNCS.PHASECHK.TRANS64.TRYWAIT P0, [R0+URZ+0xd8], R3 ;  /* 0x0000d803000075a7 */ /* 0x0044e400080011ff */
[----:B---3--:R-:W-:Y:S05]  /*7990*/  @!P0 NANOSLEEP.SYNCS 0x989680 ;  /* 0x009896800000895d */ /* 0x008fea0003900000 */
[----:B------:R-:W3:Y:S02]  /*79a0*/  @!P0 SYNCS.PHASECHK.TRANS64 P0, [R0+URZ+0xd8], R3 ;  /* 0x0000d803000085a7 */ /* 0x000ee400080010ff */
[----:B---3--:R-:W-:Y:S05]  /*79b0*/  @!P0 BRA `(.L_x_147) ;  /* 0xfffffffc00f08947 */ /* 0x008fea000383ffff */
[----:B------:R-:W-:Y:S05]  /*79c0*/  BRA `(.L_x_79) ;  /* 0xffffffc800cc7947 */ /* 0x000fea000383ffff */
.L_x_83:
[----:B------:R-:W-:Y:S07]  /*79d0*/  MOV R0, UR7 ;  /* 0x0000000700007c02 */ /* 0x000fee0008000f00 */
.L_x_148:
[----:B-1----:R1:W2:Y:S02]  /*79e0*/  SYNCS.PHASECHK.TRANS64.TRYWAIT P2, [R0+URZ+0xc8], R23 ;  /* 0x0000c817000075a7 */ /* 0x0022a400080411ff */
[----:B--2---:R-:W-:Y:S05]  /*79f0*/  @!P2 NANOSLEEP.SYNCS 0x989680 ;  /* 0x009896800000a95d */ /* 0x004fea0003900000 */
[----:B------:R-:W2:Y:S02]  /*7a00*/  @!P2 SYNCS.PHASECHK.TRANS64 P2, [R0+URZ+0xc8], R23 ;  /* 0x0000c8170000a5a7 */ /* 0x000ea400080410ff */
[----:B--2---:R-:W-:Y:S05]  /*7a10*/  @!P2 BRA `(.L_x_148) ;  /* 0xfffffffc00f0a947 */ /* 0x004fea000383ffff */
[----:B------:R-:W-:Y:S05]  /*7a20*/  BRA `(.L_x_149) ;  /* 0xffffffcc00607947 */ /* 0x000fea000383ffff */
.L_x_86:
[----:B--2---:R2:W4:Y:S02]  /*7a30*/  SYNCS.PHASECHK.TRANS64.TRYWAIT P0, [R0+URZ+0xe0], R3 ;  /* 0x0000e003000075a7 */ /* 0x00452400080011ff */
[----:B----4-:R-:W-:Y:S05]  /*7a40*/  @!P0 NANOSLEEP.SYNCS 0x989680 ;  /* 0x009896800000895d */ /* 0x010fea0003900000 */
[----:B------:R-:W4:Y:S02]  /*7a50*/  @!P0 SYNCS.PHASECHK.TRANS64 P0, [R0+URZ+0xe0], R3 ;  /* 0x0000e003000085a7 */ /* 0x000f2400080010ff */
[----:B----4-:R-:W-:Y:S05]  /*7a60*/  @!P0 BRA `(.L_x_86) ;  /* 0xfffffffc00f08947 */ /* 0x010fea000383ffff */
[----:B------:R-:W-:Y:S05]  /*7a70*/  BRA `(.L_x_150) ;  /* 0xffffffd000f87947 */ /* 0x000fea000383ffff */
.L_x_92:
[----:B------:R-:W-:Y:S07]  /*7a80*/  MOV R0, UR44 ;  /* 0x0000002c00007c02 */ /* 0x000fee0008000f00 */
.L_x_151:
[----:B-1----:R1:W2:Y:S02]  /*7a90*/  SYNCS.PHASECHK.TRANS64.TRYWAIT P0, [R0+URZ+0xc0], R3 ;  /* 0x0000c003000075a7 */ /* 0x0022a400080011ff */
[----:B--2---:R-:W-:Y:S05]  /*7aa0*/  @!P0 NANOSLEEP.SYNCS 0x989680 ;  /* 0x009896800000895d */ /* 0x004fea0003900000 */
[----:B------:R-:W2:Y:S02]  /*7ab0*/  @!P0 SYNCS.PHASECHK.TRANS64 P0, [R0+URZ+0xc0], R3 ;  /* 0x0000c003000085a7 */ /* 0x000ea400080010ff */
[----:B--2---:R-:W-:Y:S05]  /*7ac0*/  @!P0 BRA `(.L_x_151) ;  /* 0xfffffffc00f08947 */ /* 0x004fea000383ffff */
[----:B------:R-:W-:Y:S05]  /*7ad0*/  BRA `(.L_x_91) ;  /* 0xffffffdc001c7947 */ /* 0x000fea000383ffff */
.L_x_94:
[----:B-1----:R-:W-:Y:S07]  /*7ae0*/  MOV R3, UR50 ;  /* 0x0000003200037c02 */ /* 0x002fee0008000f00 */
.L_x_152:
[----:B-1----:R1:W3:Y:S02]  /*7af0*/  SYNCS.PHASECHK.TRANS64.TRYWAIT P0, [R3+URZ+0x100], R8 ;  /* 0x00010008030075a7 */ /* 0x0022e400080011ff */
[----:B---3--:R-:W-:Y:S05]  /*7b00*/  @!P0 NANOSLEEP.SYNCS 0x989680 ;  /* 0x009896800000895d */ /* 0x008fea0003900000 */
[----:B------:R-:W3:Y:S02]  /*7b10*/  @!P0 SYNCS.PHASECHK.TRANS64 P0, [R3+URZ+0x100], R8 ;  /* 0x00010008030085a7 */ /* 0x000ee400080010ff */
[----:B---3--:R-:W-:Y:S05]  /*7b20*/  @!P0 BRA `(.L_x_152) ;  /* 0xfffffffc00f08947 */ /* 0x008fea000383ffff */
[----:B------:R-:W-:Y:S05]  /*7b30*/  BRA `(.L_x_93) ;  /* 0xffffffdc008c7947 */ /* 0x000fea000383ffff */
        .weak           $__internal_0_$__cuda_sm10x_tcgen05_guardrail_trap_col_being_dealloced_not_returned_by_alloc
        .type           $__internal_0_$__cuda_sm10x_tcgen05_guardrail_trap_col_being_dealloced_not_returned_by_alloc,@function
        .size           $__internal_0_$__cuda_sm10x_tcgen05_guardrail_trap_col_being_dealloced_not_returned_by_alloc,($__internal_1_$__cuda_sm10x_tcgen05_guardrail_trap_phase_invalid_during_alloc - $__internal_0_$__cuda_sm10x_tcgen05_guardrail_trap_col_being_dealloced_not_returned_by_alloc)
$__internal_0_$__cuda_sm10x_tcgen05_guardrail_trap_col_being_dealloced_not_returned_by_alloc:
[----:B------:R-:W-:Y:S05]  /*7b40*/  BPT.TRAP 0x1 ;  /* 0x000000040000795c */ /* 0x000fea0000300000 */
[----:B------:R-:W-:-:S04]  /*7b50*/  HFMA2 R3, -RZ, RZ, 0, 0 ;  /* 0x00000000ff037431 */ /* 0x000fc800000001ff */
[----:B------:R-:W-:Y:S05]  /*7b60*/  RET.REL.NODEC R2 `(_ZN7cutlass13device_kernelINS_4gemm6kernel13GemmUniversalIN4cute5tupleIJiiiiEEENS1_10collective13CollectiveMmaINS1_35MainloopSm100TmaUmmaWarpSpecializedILi12ELi2ELi4ENS5_IJNS4_1CILi1EEESB_SB_EEEEENS5_IJNSA_ILi64EEENSA_ILi80EEENSA_ILi128EEEEEENS_12float_e4m3_tENS5_IJlSB_lEEESI_SJ_NS4_8TiledMMAINS4_8MMA_AtomIJNS4_10MMA_TraitsINS4_19SM100_MMA_F8F6F4_SSEJSI_SI_fSE_SF_NS4_17integral_constantINS4_4UMMA5MajorELSQ_0EEESR_NSO_INSP_7ScaleInELSS_0EEEST_EEEEEENS4_6LayoutISC_NS5_IJNSA_ILi0EEESX_SX_EEEEENS5_IJNS4_10UnderscoreES10_S10_EEEEENS4_13SM90_TMA_LOADENS4_14ComposedLayoutINS4_7SwizzleILi3ELi4ELi3EEENS4_18smem_ptr_flag_bitsILi8EEENSW_INS5_IJNSA_ILi8EEESG_EEENS5_IJSG_SB_EEEEEEEvNS4_8identityES13_S1D_vS1E_EENS_8epilogue10collective18CollectiveEpilogueINS1G_23Sm100TmaWarpSpecializedILi1ELi1ELi40ELb0ELb0EEEJSH_NS5_IJNSW_ISE_SB_EENSW_ISF_SB_EEEEESI_SJ_SI_SJ_NS1G_6fusion15FusionCallbacksIS1K_NS1O_17LinearCombinationISI_fSI_fLNS_15FloatRoundStyleE2EEESH_S1N_JEEENS4_5SM1004TMEM4LOAD25SM100_TMEM_LOAD_16dp32b8xES13_NS14_INS15_ILi0ELi4ELi3EEES18_NSW_INS5_IJS19_NSA_ILi16EEEEEENS5_IJS1Z_SB_EEEEEEENS4_39AutoVectorizingCopyWithAssumedAlignmentILi128EEENS4_14SM90_TMA_STOREES23_S25_S25_EEEvvEEEEvNT_6ParamsE) ;  /* 0xffffff8402247950 */ /* 0x000fea0003c3ffff */
        .weak           $__internal_1_$__cuda_sm10x_tcgen05_guardrail_trap_phase_invalid_during_alloc
        .type           $__internal_1_$__cuda_sm10x_tcgen05_guardrail_trap_phase_invalid_during_alloc,@function
        .size           $__internal_1_$__cuda_sm10x_tcgen05_guardrail_trap_phase_invalid_during_alloc,($__internal_2_$__cuda_sm10x_tcgen05_guardrail_trap_unallocated_columns_being_dealloced - $__internal_1_$__cuda_sm10x_tcgen05_guardrail_trap_phase_invalid_during_alloc)
$__internal_1_$__cuda_sm10x_tcgen05_guardrail_trap_phase_invalid_during_alloc:
[----:B------:R-:W-:Y:S05]  /*7b70*/  BPT.TRAP 0x1 ;  /* 0x000000040000795c */ /* 0x000fea0000300000 */
[----:B------:R-:W-:-:S04]  /*7b80*/  MOV R3, 0x0 ;  /* 0x0000000000037802 */ /* 0x000fc80000000f00 */
[----:B------:R-:W-:Y:S05]  /*7b90*/  RET.REL.NODEC R2 `(_ZN7cutlass13device_kernelINS_4gemm6kernel13GemmUniversalIN4cute5tupleIJiiiiEEENS1_10collective13CollectiveMmaINS1_35MainloopSm100TmaUmmaWarpSpecializedILi12ELi2ELi4ENS5_IJNS4_1CILi1EEESB_SB_EEEEENS5_IJNSA_ILi64EEENSA_ILi80EEENSA_ILi128EEEEEENS_12float_e4m3_tENS5_IJlSB_lEEESI_SJ_NS4_8TiledMMAINS4_8MMA_AtomIJNS4_10MMA_TraitsINS4_19SM100_MMA_F8F6F4_SSEJSI_SI_fSE_SF_NS4_17integral_constantINS4_4UMMA5MajorELSQ_0EEESR_NSO_INSP_7ScaleInELSS_0EEEST_EEEEEENS4_6LayoutISC_NS5_IJNSA_ILi0EEESX_SX_EEEEENS5_IJNS4_10UnderscoreES10_S10_EEEEENS4_13SM90_TMA_LOADENS4_14ComposedLayoutINS4_7SwizzleILi3ELi4ELi3EEENS4_18smem_ptr_flag_bitsILi8EEENSW_INS5_IJNSA_ILi8EEESG_EEENS5_IJSG_SB_EEEEEEEvNS4_8identityES13_S1D_vS1E_EENS_8epilogue10collective18CollectiveEpilogueINS1G_23Sm100TmaWarpSpecializedILi1ELi1ELi40ELb0ELb0EEEJSH_NS5_IJNSW_ISE_SB_EENSW_ISF_SB_EEEEESI_SJ_SI_SJ_NS1G_6fusion15FusionCallbacksIS1K_NS1O_17LinearCombinationISI_fSI_fLNS_15FloatRoundStyleE2EEESH_S1N_JEEENS4_5SM1004TMEM4LOAD25SM100_TMEM_LOAD_16dp32b8xES13_NS14_INS15_ILi0ELi4ELi3EEES18_NSW_INS5_IJS19_NSA_ILi16EEEEEENS5_IJS1Z_SB_EEEEEEENS4_39AutoVectorizingCopyWithAssumedAlignmentILi128EEENS4_14SM90_TMA_STOREES23_S25_S25_EEEvvEEEEvNT_6ParamsE) ;  /* 0xffffff8402187950 */ /* 0x000fea0003c3ffff */
        .weak           $__internal_2_$__cuda_sm10x_tcgen05_guardrail_trap_unallocated_columns_being_dealloced
        .type           $__internal_2_$__cuda_sm10x_tcgen05_guardrail_trap_unallocated_columns_being_dealloced,@function
        .size           $__internal_2_$__cuda_sm10x_tcgen05_guardrail_trap_unallocated_columns_being_dealloced,(.L_x_154 - $__internal_2_$__cuda_sm10x_tcgen05_guardrail_trap_unallocated_columns_being_dealloced)
$__internal_2_$__cuda_sm10x_tcgen05_guardrail_trap_unallocated_columns_being_dealloced:
[----:B------:R-:W-:Y:S05]  /*7ba0*/  BPT.TRAP 0x1 ;  /* 0x000000040000795c */ /* 0x000fea0000300000 */
[----:B------:R-:W-:-:S04]  /*7bb0*/  HFMA2 R3, -RZ, RZ, 0, 0 ;  /* 0x00000000ff037431 */ /* 0x000fc800000001ff */
[----:B------:R-:W-:Y:S05]  /*7bc0*/  RET.REL.NODEC R2 `(_ZN7cutlass13device_kernelINS_4gemm6kernel13GemmUniversalIN4cute5tupleIJiiiiEEENS1_10collective13CollectiveMmaINS1_35MainloopSm100TmaUmmaWarpSpecializedILi12ELi2ELi4ENS5_IJNS4_1CILi1EEESB_SB_EEEEENS5_IJNSA_ILi64EEENSA_ILi80EEENSA_ILi128EEEEEENS_12float_e4m3_tENS5_IJlSB_lEEESI_SJ_NS4_8TiledMMAINS4_8MMA_AtomIJNS4_10MMA_TraitsINS4_19SM100_MMA_F8F6F4_SSEJSI_SI_fSE_SF_NS4_17integral_constantINS4_4UMMA5MajorELSQ_0EEESR_NSO_INSP_7ScaleInELSS_0EEEST_EEEEEENS4_6LayoutISC_NS5_IJNSA_ILi0EEESX_SX_EEEEENS5_IJNS4_10UnderscoreES10_S10_EEEEENS4_13SM90_TMA_LOADENS4_14ComposedLayoutINS4_7SwizzleILi3ELi4ELi3EEENS4_18smem_ptr_flag_bitsILi8EEENSW_INS5_IJNSA_ILi8EEESG_EEENS5_IJSG_SB_EEEEEEEvNS4_8identityES13_S1D_vS1E_EENS_8epilogue10collective18CollectiveEpilogueINS1G_23Sm100TmaWarpSpecializedILi1ELi1ELi40ELb0ELb0EEEJSH_NS5_IJNSW_ISE_SB_EENSW_ISF_SB_EEEEESI_SJ_SI_SJ_NS1G_6fusion15FusionCallbacksIS1K_NS1O_17LinearCombinationISI_fSI_fLNS_15FloatRoundStyleE2EEESH_S1N_JEEENS4_5SM1004TMEM4LOAD25SM100_TMEM_LOAD_16dp32b8xES13_NS14_INS15_ILi0ELi4ELi3EEES18_NSW_INS5_IJS19_NSA_ILi16EEEEEENS5_IJS1Z_SB_EEEEEEENS4_39AutoVectorizingCopyWithAssumedAlignmentILi128EEENS4_14SM90_TMA_STOREES23_S25_S25_EEEvvEEEEvNT_6ParamsE) ;  /* 0xffffff84020c7950 */ /* 0x000fea0003c3ffff */
.L_x_153:
[----:B------:R-:W-:-:S00]  /*7bd0*/  BRA `(.L_x_153) ;  /* 0xfffffffc00fc7947 */ /* 0x000fc0000383ffff */
[----:B------:R-:W-:-:S00]  /*7be0*/  NOP ;  /* 0x0000000000007918 */ /* 0x000fc00000000000 */
        /* <DEDUP_REMOVED lines=9> */
.L_x_154:


//--------------------- .nv.global.init           --------------------------
	.section	.nv.global.init,"aw",@progbits
.nv.global.init:
	.type		$str$26,@object
	.size		$str$26,($str$25 - $str$26)
$str$26:
        /*0000*/ 	.byte	0x2f, 0x74, 0x6d, 0x70, 0x2f, 0x63, 0x75, 0x74, 0x6c, 0x61, 0x73, 0x73, 0x5f, 0x73, 0x77, 0x65
        /*0010*/ 	.byte	0x65, 0x70, 0x5f, 0x73, 0x72, 0x63, 0x2f, 0x69, 0x6e, 0x63, 0x6c, 0x75, 0x64, 0x65, 0x2f, 0x63
        /*0020*/ 	.byte	0x75, 0x74, 0x65, 0x2f, 0x61, 0x74, 0x6f, 0x6d, 0x2f, 0x63, 0x6f, 0x70, 0x79, 0x5f, 0x74, 0x72
        /*0030*/ 	.byte	0x61, 0x69, 0x74, 0x73, 0x5f, 0x73, 0x6d, 0x31, 0x30, 0x30, 0x2e, 0x68, 0x70, 0x70, 0x00
	.type		$str$25,@object
	.size		$str$25,(__unnamed_1 - $str$25)
$str$25:
        /*003f*/ 	.byte	0x28, 0x28, 0x75, 0x69, 0x6e, 0x74, 0x33, 0x32, 0x5f, 0x74, 0x28, 0x74, 0x68, 0x72, 0x65, 0x61
        /*004f*/ 	.byte	0x64, 0x49, 0x64, 0x78, 0x2e, 0x78, 0x29, 0x20, 0x2f, 0x20, 0x33, 0x32, 0x29, 0x20, 0x25, 0x20
        /*005f*/ 	.byte	0x34, 0x29, 0x20, 0x3d, 0x3d, 0x20, 0x28, 0x28, 0x28, 0x74, 0x6d, 0x65, 0x6d, 0x5f, 0x61, 0x64
        /*006f*/ 	.byte	0x64, 0x72, 0x20, 0x3e, 0x3e, 0x20, 0x31, 0x36, 0x29, 0x20, 0x2f, 0x20, 0x33, 0x32, 0x29, 0x20
        /*007f*/ 	.byte	0x25, 0x20, 0x34, 0x29, 0x00
	.type		__unnamed_1,@object
	.size		__unnamed_1,(.L_1 - __unnamed_1)
__unnamed_1:
        /*0084*/ 	.byte	0x63, 0x6f, 0x6e, 0x73, 0x74, 0x65, 0x78, 0x70, 0x72, 0x20, 0x76, 0x6f, 0x69, 0x64, 0x20, 0x63
        /* <DEDUP_REMOVED lines=36> */
        /*02d4*/ 	.byte	0x3c, 0x30, 0x3e, 0x3e, 0x3e, 0x3e, 0x5d, 0x00
.L_1:


//--------------------- .nv.shared._ZN7cutlass13device_kernelINS_4gemm6kernel13GemmUniversalIN4cute5tupleIJiiiiEEENS1_10collective13CollectiveMmaINS1_35MainloopSm100TmaUmmaWarpSpecializedILi12ELi2ELi4ENS5_IJNS4_1CILi1EEESB_SB_EEEEENS5_IJNSA_ILi64EEENSA_ILi80EEENSA_ILi128EEEEEENS_12float_e4m3_tENS5_IJlSB_lEEESI_SJ_NS4_8TiledMMAINS4_8MMA_AtomIJNS4_10MMA_TraitsINS4_19SM100_MMA_F8F6F4_SSEJSI_SI_fSE_SF_NS4_17integral_constantINS4_4UMMA5MajorELSQ_0EEESR_NSO_INSP_7ScaleInELSS_0EEEST_EEEEEENS4_6LayoutISC_NS5_IJNSA_ILi0EEESX_SX_EEEEENS5_IJNS4_10UnderscoreES10_S10_EEEEENS4_13SM90_TMA_LOADENS4_14ComposedLayoutINS4_7SwizzleILi3ELi4ELi3EEENS4_18smem_ptr_flag_bitsILi8EEENSW_INS5_IJNSA_ILi8EEESG_EEENS5_IJSG_SB_EEEEEEEvNS4_8identityES13_S1D_vS1E_EENS_8epilogue10collective18CollectiveEpilogueINS1G_23Sm100TmaWarpSpecializedILi1ELi1ELi40ELb0ELb0EEEJSH_NS5_IJNSW_ISE_SB_EENSW_ISF_SB_EEEEESI_SJ_SI_SJ_NS1G_6fusion15FusionCallbacksIS1K_NS1O_17LinearCombinationISI_fSI_fLNS_15FloatRoundStyleE2EEESH_S1N_JEEENS4_5SM1004TMEM4LOAD25SM100_TMEM_LOAD_16dp32b8xES13_NS14_INS15_ILi0ELi4ELi3EEES18_NSW_INS5_IJS19_NSA_ILi16EEEEEENS5_IJS1Z_SB_EEEEEEENS4_39AutoVectorizingCopyWithAssumedAlignmentILi128EEENS4_14SM90_TMA_STOREES23_S25_S25_EEEvvEEEEvNT_6ParamsE --------------------------
	.section	.nv.shared._ZN7cutlass13device_kernelINS_4gemm6kernel13GemmUniversalIN4cute5tupleIJiiiiEEENS1_10collective13CollectiveMmaINS1_35MainloopSm100TmaUmmaWarpSpecializedILi12ELi2ELi4ENS5_IJNS4_1CILi1EEESB_SB_EEEEENS5_IJNSA_ILi64EEENSA_ILi80EEENSA_ILi128EEEEEENS_12float_e4m3_tENS5_IJlSB_lEEESI_SJ_NS4_8TiledMMAINS4_8MMA_AtomIJNS4_10MMA_TraitsINS4_19SM100_MMA_F8F6F4_SSEJSI_SI_fSE_SF_NS4_17integral_constantINS4_4UMMA5MajorELSQ_0EEESR_NSO_INSP_7ScaleInELSS_0EEEST_EEEEEENS4_6LayoutISC_NS5_IJNSA_ILi0EEESX_SX_EEEEENS5_IJNS4_10UnderscoreES10_S10_EEEEENS4_13SM90_TMA_LOADENS4_14ComposedLayoutINS4_7SwizzleILi3ELi4ELi3EEENS4_18smem_ptr_flag_bitsILi8EEENSW_INS5_IJNSA_ILi8EEESG_EEENS5_IJSG_SB_EEEEEEEvNS4_8identityES13_S1D_vS1E_EENS_8epilogue10collective18CollectiveEpilogueINS1G_23Sm100TmaWarpSpecializedILi1ELi1ELi40ELb0ELb0EEEJSH_NS5_IJNSW_ISE_SB_EENSW_ISF_SB_EEEEESI_SJ_SI_SJ_NS1G_6fusion15FusionCallbacksIS1K_NS1O_17LinearCombinationISI_fSI_fLNS_15FloatRoundStyleE2EEESH_S1N_JEEENS4_5SM1004TMEM4LOAD25SM100_TMEM_LOAD_16dp32b8xES13_NS14_INS15_ILi0ELi4ELi3EEES18_NSW_INS5_IJS19_NSA_ILi16EEEEEENS5_IJS1Z_SB_EEEEEEENS4_39AutoVectorizingCopyWithAssumedAlignmentILi128EEENS4_14SM90_TMA_STOREES23_S25_S25_EEEvvEEEEvNT_6ParamsE,"aw",@nobits
	.sectionflags	@""
	.align	16
	.zero		1024


//--------------------- .nv.shared.reserved.0     --------------------------
	.section	.nv.shared.reserved.0,"aw",@nobits
	.weak		__nv_reservedSMEM_offset_0_alias
	.size		__nv_reservedSMEM_offset_0_alias, 0, 64
	.other		__nv_reservedSMEM_offset_0_alias,@"STO_CUDA_RESERVED_SHARED STV_DEFAULT"
__nv_reservedSMEM_offset_0_alias:
	.zero		0
.nv.shared.reserved.0:
	.zero		64
	.weak		__nv_reservedSMEM_tcgen05_partition
	.type		__nv_reservedSMEM_tcgen05_partition,@object
	.size		__nv_reservedSMEM_tcgen05_partition,(.L_0 - __nv_reservedSMEM_tcgen05_partition)
__nv_reservedSMEM_tcgen05_partition:
	.zero		32
.L_0:


//--------------------- .nv.global                --------------------------
	.section	.nv.global,"aw",@nobits
.nv.global:
	.type		_ZN40_INTERNAL_5a12c12f_4_k_cu_1e104c73_296944cute1_E,@object
	.size		_ZN40_INTERNAL_5a12c12f_4_k_cu_1e104c73_296944cute1_E,(_ZN40_INTERNAL_5a12c12f_4_k_cu_1e104c73_296944cuda3std3__45__cpo6cbeginE - _ZN40_INTERNAL_5a12c12f_4_k_cu_1e104c73_296944cute1_E)
_ZN40_INTERNAL_5a12c12f_4_k_cu_1e104c73_296944cute1_E:
	.zero		1
	.type		_ZN40_INTERNAL_5a12c12f_4_k_cu_1e104c73_296944cuda3std3__45__cpo6cbeginE,@object
	.size		_ZN40_INTERNAL_5a12c12f_4_k_cu_1e104c73_296944cuda3std3__45__cpo6cbeginE,(_ZN40_INTERNAL_5a12c12f_4_k_cu_1e104c73_296944cuda3std3__48in_placeE - _ZN40_INTERNAL_5a12c12f_4_k_cu_1e104c73_296944cuda3std3__45__cpo6cbeginE)
_ZN40_INTERNAL_5a12c12f_4_k_cu_1e104c73_296944cuda3std3__45__cpo6cbeginE:
	.zero		1
	.type		_ZN40_INTERNAL_5a12c12f_4_k_cu_1e104c73_296944cuda3std3__48in_placeE,@object
	.size		_ZN40_INTERNAL_5a12c12f_4_k_cu_1e104c73_296944cuda3std3__48in_placeE,(_ZN40_INTERNAL_5a12c12f_4_k_cu_1e104c73_296944cuda3std6ranges3__45__cpo9iter_moveE - _ZN40_INTERNAL_5a12c12f_4_k_cu_1e104c73_296944cuda3std3__48in_placeE)
_ZN40_INTERNAL_5a12c12f_4_k_cu_1e104c73_296944cuda3std3__48in_placeE:
	.zero		1
	.type		_ZN40_INTERNAL_5a12c12f_4_k_cu_1e104c73_296944cuda3std6ranges3__45__cpo9iter_moveE,@object
	.size		_ZN40_INTERNAL_5a12c12f_4_k_cu_1e104c73_296944cuda3std6ranges3__45__cpo9iter_moveE,(_ZN40_INTERNAL_5a12c12f_4_k_cu_1e104c73_296944cuda3std3__45__cpo5beginE - _ZN40_INTERNAL_5a12c12f_4_k_cu_1e104c73_296944cuda3std6ranges3__45__cpo9iter_moveE)
_ZN40_INTERNAL_5a12c12f_4_k_cu_1e104c73_296944cuda3std6ranges3__45__cpo9iter_moveE:
	.zero		1
	.type		_ZN40_INTERNAL_5a12c12f_4_k_cu_1e104c73_296944cuda3std3__45__cpo5beginE,@object
	.size		_ZN40_INTERNAL_5a12c12f_4_k_cu_1e104c73_296944cuda3std3__45__cpo5beginE,(_ZN40_INTERNAL_5a12c12f_4_k_cu_1e104c73_296944cuda3std3__442_GLOBAL__N__5a12c12f_4_k_cu_1e104c73_296946ignoreE - _ZN40_INTERNAL_5a12c12f_4_k_cu_1e104c73_296944cuda3std3__45__cpo5beginE)
_ZN40_INTERNAL_5a12c12f_4_k_cu_1e104c73_296944cuda3std3__45__cpo5beginE:
	.zero		1
	.type		_ZN40_INTERNAL_5a12c12f_4_k_cu_1e104c73_296944cuda3std3__442_GLOBAL__N__5a12c12f_4_k_cu_1e104c73_296946ignoreE,@object
	.size		_ZN40_INTERNAL_5a12c12f_4_k_cu_1e104c73_296944cuda3std3__442_GLOBAL__N__5a12c12f_4_k_cu_1e104c73_296946ignoreE,(_ZN40_INTERNAL_5a12c12f_4_k_cu_1e104c73_296944cute7productE - _ZN40_INTERNAL_5a12c12f_4_k_cu_1e104c73_296944cuda3std3__442_GLOBAL__N__5a12c12f_4_k_cu_1e104c73_296946ignoreE)
_ZN40_INTERNAL_5a12c12f_4_k_cu_1e104c73_296944cuda3std3__442_GLOBAL__N__5a12c12f_4_k_cu_1e104c73_296946ignoreE:
	.zero		1
	.type		_ZN40_INTERNAL_5a12c12f_4_k_cu_1e104c73_296944cute7productE,@object
	.size		_ZN40_INTERNAL_5a12c12f_4_k_cu_1e104c73_296944cute7productE,(_ZN40_INTERNAL_5a12c12f_4_k_cu_1e104c73_296944cuda3std3__45__cpo3endE - _ZN40_INTERNAL_5a12c12f_4_k_cu_1e104c73_296944cute7productE)
_ZN40_INTERNAL_5a12c12f_4_k_cu_1e104c73_296944cute7productE:
	.zero		1
	.type		_ZN40_INTERNAL_5a12c12f_4_k_cu_1e104c73_296944cuda3std3__45__cpo3endE,@object
	.size		_ZN40_INTERNAL_5a12c12f_4_k_cu_1e104c73_296944cuda3std3__45__cpo3endE,(_ZN40_INTERNAL_5a12c12f_4_k_cu_1e104c73_296944cuda3std3__419piecewise_constructE - _ZN40_INTERNAL_5a12c12f_4_k_cu_1e104c73_296944cuda3std3__45__cpo3endE)
_ZN40_INTERNAL_5a12c12f_4_k_cu_1e104c73_296944cuda3std3__45__cpo3endE:
	.zero		1
	.type		_ZN40_INTERNAL_5a12c12f_4_k_cu_1e104c73_296944cuda3std3__419piecewise_constructE,@object
	.size		_ZN40_INTERNAL_5a12c12f_4_k_cu_1e104c73_296944cuda3std3__419piecewise_constructE,(_ZN40_INTERNAL_5a12c12f_4_k_cu_1e104c73_296944cuda3std3__45__cpo4cendE - _ZN40_INTERNAL_5a12c12f_4_k_cu_1e104c73_296944cuda3std3__419piecewise_constructE)
_ZN40_INTERNAL_5a12c12f_4_k_cu_1e104c73_296944cuda3std3__419piecewise_constructE:
	.zero		1
	.type		_ZN40_INTERNAL_5a12c12f_4_k_cu_1e104c73_296944cuda3std3__45__cpo4cendE,@object
	.size		_ZN40_INTERNAL_5a12c12f_4_k_cu_1e104c73_296944cuda3std3__45__cpo4cendE,(_ZN40_INTERNAL_5a12c12f_4_k_cu_1e104c73_296944cuda3std6ranges3__45__cpo4swapE - _ZN40_INTERNAL_5a12c12f_4_k_cu_1e104c73_296944cuda3std3__45__cpo4cendE)
_ZN40_INTERNAL_5a12c12f_4_k_cu_1e104c73_296944cuda3std3__45__cpo4cendE:
	.zero		1
	.type		_ZN40_INTERNAL_5a12c12f_4_k_cu_1e104c73_296944cuda3std6ranges3__45__cpo4swapE,@object
	.size		_ZN40_INTERNAL_5a12c12f_4_k_cu_1e104c73_296944cuda3std6ranges3__45__cpo4swapE,(.L_9 - _ZN40_INTERNAL_5a12c12f_4_k_cu_1e104c73_296944cuda3std6ranges3__45__cpo4swapE)
_ZN40_INTERNAL_5a12c12f_4_k_cu_1e104c73_296944cuda3std6ranges3__45__cpo4swapE:
	.zero		1
.L_9:


//--------------------- .nv.constant0._ZN7cutlass13device_kernelINS_4gemm6kernel13GemmUniversalIN4cute5tupleIJiiiiEEENS1_10collective13CollectiveMmaINS1_35MainloopSm100TmaUmmaWarpSpecializedILi12ELi2ELi4ENS5_IJNS4_1CILi1EEESB_SB_EEEEENS5_IJNSA_ILi64EEENSA_ILi80EEENSA_ILi128EEEEEENS_12float_e4m3_tENS5_IJlSB_lEEESI_SJ_NS4_8TiledMMAINS4_8MMA_AtomIJNS4_10MMA_TraitsINS4_19SM100_MMA_F8F6F4_SSEJSI_SI_fSE_SF_NS4_17integral_constantINS4_4UMMA5MajorELSQ_0EEESR_NSO_INSP_7ScaleInELSS_0EEEST_EEEEEENS4_6LayoutISC_NS5_IJNSA_ILi0EEESX_SX_EEEEENS5_IJNS4_10UnderscoreES10_S10_EEEEENS4_13SM90_TMA_LOADENS4_14ComposedLayoutINS4_7SwizzleILi3ELi4ELi3EEENS4_18smem_ptr_flag_bitsILi8EEENSW_INS5_IJNSA_ILi8EEESG_EEENS5_IJSG_SB_EEEEEEEvNS4_8identityES13_S1D_vS1E_EENS_8epilogue10collective18CollectiveEpilogueINS1G_23Sm100TmaWarpSpecializedILi1ELi1ELi40ELb0ELb0EEEJSH_NS5_IJNSW_ISE_SB_EENSW_ISF_SB_EEEEESI_SJ_SI_SJ_NS1G_6fusion15FusionCallbacksIS1K_NS1O_17LinearCombinationISI_fSI_fLNS_15FloatRoundStyleE2EEESH_S1N_JEEENS4_5SM1004TMEM4LOAD25SM100_TMEM_LOAD_16dp32b8xES13_NS14_INS15_ILi0ELi4ELi3EEES18_NSW_INS5_IJS19_NSA_ILi16EEEEEENS5_IJS1Z_SB_EEEEEEENS4_39AutoVectorizingCopyWithAssumedAlignmentILi128EEENS4_14SM90_TMA_STOREES23_S25_S25_EEEvvEEEEvNT_6ParamsE --------------------------
	.section	.nv.constant0._ZN7cutlass13device_kernelINS_4gemm6kernel13GemmUniversalIN4cute5tupleIJiiiiEEENS1_10collective13CollectiveMmaINS1_35MainloopSm100TmaUmmaWarpSpecializedILi12ELi2ELi4ENS5_IJNS4_1CILi1EEESB_SB_EEEEENS5_IJNSA_ILi64EEENSA_ILi80EEENSA_ILi128EEEEEENS_12float_e4m3_tENS5_IJlSB_lEEESI_SJ_NS4_8TiledMMAINS4_8MMA_AtomIJNS4_10MMA_TraitsINS4_19SM100_MMA_F8F6F4_SSEJSI_SI_fSE_SF_NS4_17integral_constantINS4_4UMMA5MajorELSQ_0EEESR_NSO_INSP_7ScaleInELSS_0EEEST_EEEEEENS4_6LayoutISC_NS5_IJNSA_ILi0EEESX_SX_EEEEENS5_IJNS4_10UnderscoreES10_S10_EEEEENS4_13SM90_TMA_LOADENS4_14ComposedLayoutINS4_7SwizzleILi3ELi4ELi3EEENS4_18smem_ptr_flag_bitsILi8EEENSW_INS5_IJNSA_ILi8EEESG_EEENS5_IJSG_SB_EEEEEEEvNS4_8identityES13_S1D_vS1E_EENS_8epilogue10collective18CollectiveEpilogueINS1G_23Sm100TmaWarpSpecializedILi1ELi1ELi40ELb0ELb0EEEJSH_NS5_IJNSW_ISE_SB_EENSW_ISF_SB_EEEEESI_SJ_SI_SJ_NS1G_6fusion15FusionCallbacksIS1K_NS1O_17LinearCombinationISI_fSI_fLNS_15FloatRoundStyleE2EEESH_S1N_JEEENS4_5SM1004TMEM4LOAD25SM100_TMEM_LOAD_16dp32b8xES13_NS14_INS15_ILi0ELi4ELi3EEES18_NSW_INS5_IJS19_NSA_ILi16EEEEEENS5_IJS1Z_SB_EEEEEEENS4_39AutoVectorizingCopyWithAssumedAlignmentILi128EEENS4_14SM90_TMA_STOREES23_S25_S25_EEEvvEEEEvNT_6ParamsE,"a",@progbits
	.sectionflags	@""
	.align	4
.nv.constant0._ZN7cutlass13device_kernelINS_4gemm6kernel13GemmUniversalIN4cute5tupleIJiiiiEEENS1_10collective13CollectiveMmaINS1_35MainloopSm100TmaUmmaWarpSpecializedILi12ELi2ELi4ENS5_IJNS4_1CILi1EEESB_SB_EEEEENS5_IJNSA_ILi64EEENSA_ILi80EEENSA_ILi128EEEEEENS_12float_e4m3_tENS5_IJlSB_lEEESI_SJ_NS4_8TiledMMAINS4_8MMA_AtomIJNS4_10MMA_TraitsINS4_19SM100_MMA_F8F6F4_SSEJSI_SI_fSE_SF_NS4_17integral_constantINS4_4UMMA5MajorELSQ_0EEESR_NSO_INSP_7ScaleInELSS_0EEEST_EEEEEENS4_6LayoutISC_NS5_IJNSA_ILi0EEESX_SX_EEEEENS5_IJNS4_10UnderscoreES10_S10_EEEEENS4_13SM90_TMA_LOADENS4_14ComposedLayoutINS4_7SwizzleILi3ELi4ELi3EEENS4_18smem_ptr_flag_bitsILi8EEENSW_INS5_IJNSA_ILi8EEESG_EEENS5_IJSG_SB_EEEEEEEvNS4_8identityES13_S1D_vS1E_EENS_8epilogue10collective18CollectiveEpilogueINS1G_23Sm100TmaWarpSpecializedILi1ELi1ELi40ELb0ELb0EEEJSH_NS5_IJNSW_ISE_SB_EENSW_ISF_SB_EEEEESI_SJ_SI_SJ_NS1G_6fusion15FusionCallbacksIS1K_NS1O_17LinearCombinationISI_fSI_fLNS_15FloatRoundStyleE2EEESH_S1N_JEEENS4_5SM1004TMEM4LOAD25SM100_TMEM_LOAD_16dp32b8xES13_NS14_INS15_ILi0ELi4ELi3EEES18_NSW_INS5_IJS19_NSA_ILi16EEEEEENS5_IJS1Z_SB_EEEEEEENS4_39AutoVectorizingCopyWithAssumedAlignmentILi128EEENS4_14SM90_TMA_STOREES23_S25_S25_EEEvvEEEEvNT_6ParamsE:
	.zero		2944


//--------------------- SYMBOLS --------------------------

	.type		.nv.reservedSmem.offset0,@object
	.size		.nv.reservedSmem.offset0,0x4
	.type		.nv.reservedSmem.cap,@object
	.size		.nv.reservedSmem.cap,0x4
	.type		__assertfail,@function
